// auto-generated by cutlass_sweep.sparse_gemm — config: {"arch": "sm_90", "cluster_m": 2, "cluster_n": 1, "dtype": "int8", "tile_k": 64, "tile_m": 64, "tile_n": 128}
#include "cutlass/cutlass.h"
#include "cutlass/gemm/collective/collective_builder.hpp"
#include "cutlass/gemm/device/gemm_universal_adapter.h"
#include "cutlass/gemm/kernel/gemm_universal.hpp"
#include "cutlass/epilogue/collective/collective_builder.hpp"

using Elem = int8_t;
using Acc  = int32_t;
using TileShape    = cute::Shape<cute::_64, cute::_128, cute::_64>;
using ClusterShape = cute::Shape<cute::_2, cute::_1, cute::_1>;

using CollectiveEpilogue = typename cutlass::epilogue::collective::CollectiveBuilder<
    cutlass::arch::Sm90, cutlass::arch::OpClassSparseTensorOp,
    TileShape, ClusterShape,
    cutlass::epilogue::collective::EpilogueTileAuto,
    Acc, Acc,
    Acc, cutlass::layout::ColumnMajor, 128 / cutlass::sizeof_bits<Acc>::value,
    Acc, cutlass::layout::ColumnMajor, 128 / cutlass::sizeof_bits<Acc>::value,
    cutlass::epilogue::collective::EpilogueScheduleAuto
  >::CollectiveOp;

using CollectiveMainloop = typename cutlass::gemm::collective::CollectiveBuilder<
    cutlass::arch::Sm90, cutlass::arch::OpClassSparseTensorOp,
    Elem, cutlass::layout::RowMajor, 128 / cutlass::sizeof_bits<Elem>::value,
    Elem, cutlass::layout::ColumnMajor, 128 / cutlass::sizeof_bits<Elem>::value,
    Acc,
    TileShape, ClusterShape,
    cutlass::gemm::collective::StageCountAutoCarveout<static_cast<int>(sizeof(typename CollectiveEpilogue::SharedStorage))>,
    cutlass::gemm::collective::KernelScheduleAuto
  >::CollectiveOp;

using GemmKernel = cutlass::gemm::kernel::GemmUniversal<
    cute::Shape<int,int,int,int>,
    CollectiveMainloop,
    CollectiveEpilogue
>;
using Gemm = cutlass::gemm::device::GemmUniversalAdapter<GemmKernel>;

auto* _anchor = &cutlass::device_kernel<GemmKernel>;


// ===== COMPILED SASS (sm_90a) =====

	.target	sm_90a

	.elftype	@"ET_EXEC"


//--------------------- .note.nv.tkinfo           --------------------------
	.section	.note.nv.tkinfo,"",@"SHT_NOTE"
	.sectionflags	@"SHF_NOTE_NV_TKINFO"
	.tkinfo
        /*0018*/ 	.word	0x00000002
        /*0030*/ 	.string	""
        /*0030*/ 	.string	"ptxas"
        /*0030*/ 	.string	"Cuda compilation tools, release 13.0, V13.0.88"
        /*0030*/ 	.string	"Build cuda_13.0.r13.0/compiler.36424714_0"
        /*0030*/ 	.string	"-arch sm_90a -m 64 "



//--------------------- .note.nv.cuinfo           --------------------------
	.section	.note.nv.cuinfo,"",@"SHT_NOTE"
	.sectionflags	@"SHF_NOTE_NV_CUINFO"
        /*0018*/ 	.short	0x0002
        /*001a*/ 	.short	0x005a
        /*001c*/ 	.short	0x0082
	.zero		2


//--------------------- .nv.info                  --------------------------
	.section	.nv.info,"",@"SHT_CUDA_INFO"
	.align	4


	//----- nvinfo : EIATTR_REGCOUNT
	.align		4
        /*0000*/ 	.byte	0x04, 0x2f
        /*0002*/ 	.short	(.L_12 - .L_11)
	.align		4
.L_11:
        /*0004*/ 	.word	index@(_ZN7cutlass13device_kernelINS_4gemm6kernel13GemmUniversalIN4cute5tupleIJiiiiEEENS1_10collective13CollectiveMmaINS1_40MainloopSm90TmaGmmaWarpSpecializedSparseILi21ENS5_IJNS4_1CILi2EEENSA_ILi1EEESC_EEENS1_32KernelTmaWarpSpecializedPingpongEEENS5_IJNSA_ILi64EEENSA_ILi128EEESG_EEEaNS5_IJNS4_6LayoutINS5_IJiNS5_IJSB_iEEEiEEENS5_IJlNS5_IJSC_SB_EEElEEEEENSJ_INS5_IJNS5_IJSG_iEEESP_iEEENS5_IJNS5_IJSG_NSA_ILi4096EEEEEENS5_IJSC_lEEElEEEEEEEEaNS5_IJlSC_lEEENS4_8TiledMMAINS4_8MMA_AtomIJNS4_4SM904GMMA6SPARSE28GMMA_64x128x64_S32S8S8_SS_TNILNS11_9SparseSelE0EEEEEENSJ_INS5_IJSC_SC_SC_EEENS5_IJNSA_ILi0EEES18_S18_EEEEENS5_IJNS4_10UnderscoreES1B_S1B_EEEEENS4_13SM90_TMA_LOADENS4_14ComposedLayoutINS4_7SwizzleILi1ELi4ELi3EEENS4_25smem_sparse_ptr_flag_bitsILi2ELi8EEENSJ_INS5_IJNS5_IJSC_NSA_ILi8EEEEEENS5_IJSB_NSA_ILi32EEEEEEEEENS5_IJNS5_IJS18_SG_EEESM_EEEEEEEvNS4_8identityENS4_23SM90_TMA_LOAD_MULTICASTENS1F_INS1G_ILi2ELi4ELi3EEENS4_18smem_ptr_flag_bitsILi8EEENSJ_INS5_IJS1K_SG_EEENS5_IJSG_SC_EEEEEEEvS1T_EENS_8epilogue10collective6detail29Sm90TmaWarpSpecializedAdapterINS24_15DefaultEpilogueIiNS5_IJSC_llEEES28_NS23_6thread17LinearCombinationIiLi1EiiLNS29_9ScaleType4KindE0ELNS_15FloatRoundStyleE2EiEENS1_15EpilogueDefaultEEEEEvvEEEEvNT_6ParamsE)
        /*0008*/ 	.word	0x000000a8


	//----- nvinfo : EIATTR_FRAME_SIZE
	.align		4
.L_12:
        /*000c*/ 	.byte	0x04, 0x11
        /*000e*/ 	.short	(.L_14 - .L_13)
	.align		4
.L_13:
        /*0010*/ 	.word	index@(_ZN7cutlass13device_kernelINS_4gemm6kernel13GemmUniversalIN4cute5tupleIJiiiiEEENS1_10collective13CollectiveMmaINS1_40MainloopSm90TmaGmmaWarpSpecializedSparseILi21ENS5_IJNS4_1CILi2EEENSA_ILi1EEESC_EEENS1_32KernelTmaWarpSpecializedPingpongEEENS5_IJNSA_ILi64EEENSA_ILi128EEESG_EEEaNS5_IJNS4_6LayoutINS5_IJiNS5_IJSB_iEEEiEEENS5_IJlNS5_IJSC_SB_EEElEEEEENSJ_INS5_IJNS5_IJSG_iEEESP_iEEENS5_IJNS5_IJSG_NSA_ILi4096EEEEEENS5_IJSC_lEEElEEEEEEEEaNS5_IJlSC_lEEENS4_8TiledMMAINS4_8MMA_AtomIJNS4_4SM904GMMA6SPARSE28GMMA_64x128x64_S32S8S8_SS_TNILNS11_9SparseSelE0EEEEEENSJ_INS5_IJSC_SC_SC_EEENS5_IJNSA_ILi0EEES18_S18_EEEEENS5_IJNS4_10UnderscoreES1B_S1B_EEEEENS4_13SM90_TMA_LOADENS4_14ComposedLayoutINS4_7SwizzleILi1ELi4ELi3EEENS4_25smem_sparse_ptr_flag_bitsILi2ELi8EEENSJ_INS5_IJNS5_IJSC_NSA_ILi8EEEEEENS5_IJSB_NSA_ILi32EEEEEEEEENS5_IJNS5_IJS18_SG_EEESM_EEEEEEEvNS4_8identityENS4_23SM90_TMA_LOAD_MULTICASTENS1F_INS1G_ILi2ELi4ELi3EEENS4_18smem_ptr_flag_bitsILi8EEENSJ_INS5_IJS1K_SG_EEENS5_IJSG_SC_EEEEEEEvS1T_EENS_8epilogue10collective6detail29Sm90TmaWarpSpecializedAdapterINS24_15DefaultEpilogueIiNS5_IJSC_llEEES28_NS23_6thread17LinearCombinationIiLi1EiiLNS29_9ScaleType4KindE0ELNS_15FloatRoundStyleE2EiEENS1_15EpilogueDefaultEEEEEvvEEEEvNT_6ParamsE)
        /*0014*/ 	.word	0x00000000


	//----- nvinfo : EIATTR_MIN_STACK_SIZE
	.align		4
.L_14:
        /*0018*/ 	.byte	0x04, 0x12
        /*001a*/ 	.short	(.L_16 - .L_15)
	.align		4
.L_15:
        /*001c*/ 	.word	index@(_ZN7cutlass13device_kernelINS_4gemm6kernel13GemmUniversalIN4cute5tupleIJiiiiEEENS1_10collective13CollectiveMmaINS1_40MainloopSm90TmaGmmaWarpSpecializedSparseILi21ENS5_IJNS4_1CILi2EEENSA_ILi1EEESC_EEENS1_32KernelTmaWarpSpecializedPingpongEEENS5_IJNSA_ILi64EEENSA_ILi128EEESG_EEEaNS5_IJNS4_6LayoutINS5_IJiNS5_IJSB_iEEEiEEENS5_IJlNS5_IJSC_SB_EEElEEEEENSJ_INS5_IJNS5_IJSG_iEEESP_iEEENS5_IJNS5_IJSG_NSA_ILi4096EEEEEENS5_IJSC_lEEElEEEEEEEEaNS5_IJlSC_lEEENS4_8TiledMMAINS4_8MMA_AtomIJNS4_4SM904GMMA6SPARSE28GMMA_64x128x64_S32S8S8_SS_TNILNS11_9SparseSelE0EEEEEENSJ_INS5_IJSC_SC_SC_EEENS5_IJNSA_ILi0EEES18_S18_EEEEENS5_IJNS4_10UnderscoreES1B_S1B_EEEEENS4_13SM90_TMA_LOADENS4_14ComposedLayoutINS4_7SwizzleILi1ELi4ELi3EEENS4_25smem_sparse_ptr_flag_bitsILi2ELi8EEENSJ_INS5_IJNS5_IJSC_NSA_ILi8EEEEEENS5_IJSB_NSA_ILi32EEEEEEEEENS5_IJNS5_IJS18_SG_EEESM_EEEEEEEvNS4_8identityENS4_23SM90_TMA_LOAD_MULTICASTENS1F_INS1G_ILi2ELi4ELi3EEENS4_18smem_ptr_flag_bitsILi8EEENSJ_INS5_IJS1K_SG_EEENS5_IJSG_SC_EEEEEEEvS1T_EENS_8epilogue10collective6detail29Sm90TmaWarpSpecializedAdapterINS24_15DefaultEpilogueIiNS5_IJSC_llEEES28_NS23_6thread17LinearCombinationIiLi1EiiLNS29_9ScaleType4KindE0ELNS_15FloatRoundStyleE2EiEENS1_15EpilogueDefaultEEEEEvvEEEEvNT_6ParamsE)
        /*0020*/ 	.word	0x00000000
.L_16:


//--------------------- .nv.compat                --------------------------
	.section	.nv.compat,"",@"SHT_CUDA_COMPAT_INFO"
	.align	4
        /*0000*/ 	.byte	0x02, 0x09, 0x01, 0x00, 0x02, 0x02, 0x04, 0x00, 0x02, 0x05, 0x05, 0x00, 0x03, 0x07, 0x01, 0x01
        /*0010*/ 	.byte	0x02, 0x03, 0x01, 0x00, 0x02, 0x06, 0x01, 0x00, 0x04, 0x0b, 0x08, 0x00, 0x00, 0x00, 0x00, 0x00
        /*0020*/ 	.byte	0x00, 0x00, 0x00, 0x00


//--------------------- .nv.info._ZN7cutlass13device_kernelINS_4gemm6kernel13GemmUniversalIN4cute5tupleIJiiiiEEENS1_10collective13CollectiveMmaINS1_40MainloopSm90TmaGmmaWarpSpecializedSparseILi21ENS5_IJNS4_1CILi2EEENSA_ILi1EEESC_EEENS1_32KernelTmaWarpSpecializedPingpongEEENS5_IJNSA_ILi64EEENSA_ILi128EEESG_EEEaNS5_IJNS4_6LayoutINS5_IJiNS5_IJSB_iEEEiEEENS5_IJlNS5_IJSC_SB_EEElEEEEENSJ_INS5_IJNS5_IJSG_iEEESP_iEEENS5_IJNS5_IJSG_NSA_ILi4096EEEEEENS5_IJSC_lEEElEEEEEEEEaNS5_IJlSC_lEEENS4_8TiledMMAINS4_8MMA_AtomIJNS4_4SM904GMMA6SPARSE28GMMA_64x128x64_S32S8S8_SS_TNILNS11_9SparseSelE0EEEEEENSJ_INS5_IJSC_SC_SC_EEENS5_IJNSA_ILi0EEES18_S18_EEEEENS5_IJNS4_10UnderscoreES1B_S1B_EEEEENS4_13SM90_TMA_LOADENS4_14ComposedLayoutINS4_7SwizzleILi1ELi4ELi3EEENS4_25smem_sparse_ptr_flag_bitsILi2ELi8EEENSJ_INS5_IJNS5_IJSC_NSA_ILi8EEEEEENS5_IJSB_NSA_ILi32EEEEEEEEENS5_IJNS5_IJS18_SG_EEESM_EEEEEEEvNS4_8identityENS4_23SM90_TMA_LOAD_MULTICASTENS1F_INS1G_ILi2ELi4ELi3EEENS4_18smem_ptr_flag_bitsILi8EEENSJ_INS5_IJS1K_SG_EEENS5_IJSG_SC_EEEEEEEvS1T_EENS_8epilogue10collective6detail29Sm90TmaWarpSpecializedAdapterINS24_15DefaultEpilogueIiNS5_IJSC_llEEES28_NS23_6thread17LinearCombinationIiLi1EiiLNS29_9ScaleType4KindE0ELNS_15FloatRoundStyleE2EiEENS1_15EpilogueDefaultEEEEEvvEEEEvNT_6ParamsE --------------------------
	.section	.nv.info._ZN7cutlass13device_kernelINS_4gemm6kernel13GemmUniversalIN4cute5tupleIJiiiiEEENS1_10collective13CollectiveMmaINS1_40MainloopSm90TmaGmmaWarpSpecializedSparseILi21ENS5_IJNS4_1CILi2EEENSA_ILi1EEESC_EEENS1_32KernelTmaWarpSpecializedPingpongEEENS5_IJNSA_ILi64EEENSA_ILi128EEESG_EEEaNS5_IJNS4_6LayoutINS5_IJiNS5_IJSB_iEEEiEEENS5_IJlNS5_IJSC_SB_EEElEEEEENSJ_INS5_IJNS5_IJSG_iEEESP_iEEENS5_IJNS5_IJSG_NSA_ILi4096EEEEEENS5_IJSC_lEEElEEEEEEEEaNS5_IJlSC_lEEENS4_8TiledMMAINS4_8MMA_AtomIJNS4_4SM904GMMA6SPARSE28GMMA_64x128x64_S32S8S8_SS_TNILNS11_9SparseSelE0EEEEEENSJ_INS5_IJSC_SC_SC_EEENS5_IJNSA_ILi0EEES18_S18_EEEEENS5_IJNS4_10UnderscoreES1B_S1B_EEEEENS4_13SM90_TMA_LOADENS4_14ComposedLayoutINS4_7SwizzleILi1ELi4ELi3EEENS4_25smem_sparse_ptr_flag_bitsILi2ELi8EEENSJ_INS5_IJNS5_IJSC_NSA_ILi8EEEEEENS5_IJSB_NSA_ILi32EEEEEEEEENS5_IJNS5_IJS18_SG_EEESM_EEEEEEEvNS4_8identityENS4_23SM90_TMA_LOAD_MULTICASTENS1F_INS1G_ILi2ELi4ELi3EEENS4_18smem_ptr_flag_bitsILi8EEENSJ_INS5_IJS1K_SG_EEENS5_IJSG_SC_EEEEEEEvS1T_EENS_8epilogue10collective6detail29Sm90TmaWarpSpecializedAdapterINS24_15DefaultEpilogueIiNS5_IJSC_llEEES28_NS23_6thread17LinearCombinationIiLi1EiiLNS29_9ScaleType4KindE0ELNS_15FloatRoundStyleE2EiEENS1_15EpilogueDefaultEEEEEvvEEEEvNT_6ParamsE,"",@"SHT_CUDA_INFO"
	.sectionflags	@""
	.align	4


	//----- nvinfo : EIATTR_CUDA_API_VERSION
	.align		4
        /*0000*/ 	.byte	0x04, 0x37
        /*0002*/ 	.short	(.L_18 - .L_17)
.L_17:
        /*0004*/ 	.word	0x00000082


	//----- nvinfo : EIATTR_KPARAM_INFO
	.align		4
.L_18:
        /*0008*/ 	.byte	0x04, 0x17
        /*000a*/ 	.short	(.L_20 - .L_19)
.L_19:
        /*000c*/ 	.word	0x00000000
        /*0010*/ 	.short	0x0000
        /*0012*/ 	.short	0x0070
        /*0014*/ 	.byte	0x00, 0xf0, 0x01, 0x14


	//----- nvinfo : EIATTR_SPARSE_MMA_MASK
	.align		4
.L_20:
        /*0018*/ 	.byte	0x03, 0x50
        /*001a*/ 	.short	0x0004


	//----- nvinfo : EIATTR_MAXREG_COUNT
	.align		4
        /*001c*/ 	.byte	0x03, 0x1b
        /*001e*/ 	.short	0x00a8


	//----- nvinfo : EIATTR_NUM_BARRIERS
	.align		4
        /*0020*/ 	.byte	0x02, 0x4c
        /*0022*/ 	.byte	0x01
	.zero		1


	//----- nvinfo : EIATTR_MERCURY_ISA_VERSION
	.align		4
        /*0024*/ 	.byte	0x03, 0x5f
        /*0026*/ 	.short	0x0101


	//----- nvinfo : EIATTR_INT_WARP_WIDE_INSTR_OFFSETS
	.align		4
        /*0028*/ 	.byte	0x04, 0x31
        /*002a*/ 	.short	(.L_22 - .L_21)


	//   ....[0]....
.L_21:
        /*002c*/ 	.word	0x00000700


	//   ....[1]....
        /*0030*/ 	.word	0x00000810


	//   ....[2]....
        /*0034*/ 	.word	0x00000830


	//   ....[3]....
        /*0038*/ 	.word	0x00000850


	//   ....[4]....
        /*003c*/ 	.word	0x000008b0


	//   ....[5]....
        /*0040*/ 	.word	0x000009c0


	//   ....[6]....
        /*0044*/ 	.word	0x000009d0


	//   ....[7]....
        /*0048*/ 	.word	0x00000a00


	//----- nvinfo : EIATTR_COOP_GROUP_MASK_REGIDS
	.align		4
.L_22:
        /*004c*/ 	.byte	0x04, 0x29
        /*004e*/ 	.short	(.L_24 - .L_23)


	//   ....[0]....
.L_23:
        /*0050*/ 	.word	0xffffffff


	//   ....[1]....
        /*0054*/ 	.word	0xffffffff


	//   ....[2]....
        /*0058*/ 	.word	0xffffffff


	//   ....[3]....
        /*005c*/ 	.word	0xffffffff


	//   ....[4]....
        /*0060*/ 	.word	0xffffffff


	//   ....[5]....
        /*0064*/ 	.word	0xffffffff


	//   ....[6]....
        /*0068*/ 	.word	0xffffffff


	//----- nvinfo : EIATTR_COOP_GROUP_INSTR_OFFSETS
	.align		4
.L_24:
        /*006c*/ 	.byte	0x04, 0x28
        /*006e*/ 	.short	(.L_26 - .L_25)


	//   ....[0]....
.L_25:
        /*0070*/ 	.word	0x00000060


	//   ....[1]....
        /*0074*/ 	.word	0x00000070


	//   ....[2]....
        /*0078*/ 	.word	0x00000160


	//   ....[3]....
        /*007c*/ 	.word	0x00000550


	//   ....[4]....
        /*0080*/ 	.word	0x00000590


	//   ....[5]....
        /*0084*/ 	.word	0x00000620


	//   ....[6]....
        /*0088*/ 	.word	0x00000b90


	//----- nvinfo : EIATTR_REG_RECONFIG
	.align		4
.L_26:
        /*008c*/ 	.byte	0x01, 0x54
	.zero		2


	//----- nvinfo : EIATTR_MBARRIER_INSTR_OFFSETS
	.align		4
        /*0090*/ 	.byte	0x04, 0x39
        /*0092*/ 	.short	(.L_28 - .L_27)


	//   ....[0]....
.L_27:
        /*0094*/ 	.word	0x00000280
        /*0098*/ 	.word	0x000000ff
        /*009c*/ 	.word	0x00000000
        /*00a0*/ 	.short	0x0100
        /*00a2*/ 	.byte	0x08
	.zero		1


	//   ....[1]....
        /*00a4*/ 	.word	0x00000290
        /*00a8*/ 	.word	0x000000ff
        /*00ac*/ 	.word	0x000000a8
        /*00b0*/ 	.short	0x0100
        /*00b2*/ 	.byte	0x08
	.zero		1


	//   ....[2]....
        /*00b4*/ 	.word	0x000002a0
        /*00b8*/ 	.word	0x000000ff
        /*00bc*/ 	.word	0x00000008
        /*00c0*/ 	.short	0x0100
        /*00c2*/ 	.byte	0x08
	.zero		1


	//   ....[3]....
        /*00c4*/ 	.word	0x000002b0
        /*00c8*/ 	.word	0x000000ff
        /*00cc*/ 	.word	0x000000b0
        /*00d0*/ 	.short	0x0100
        /*00d2*/ 	.byte	0x08
	.zero		1


	//   ....[4]....
        /*00d4*/ 	.word	0x000002c0
        /*00d8*/ 	.word	0x000000ff
        /*00dc*/ 	.word	0x00000010
        /*00e0*/ 	.short	0x0100
        /*00e2*/ 	.byte	0x08
	.zero		1


	//   ....[5]....
        /*00e4*/ 	.word	0x000002d0
        /*00e8*/ 	.word	0x000000ff
        /*00ec*/ 	.word	0x000000b8
        /*00f0*/ 	.short	0x0100
        /*00f2*/ 	.byte	0x08
	.zero		1


	//   ....[6]....
        /*00f4*/ 	.word	0x000002e0
        /*00f8*/ 	.word	0x000000ff
        /*00fc*/ 	.word	0x00000018
        /*0100*/ 	.short	0x0100
        /*0102*/ 	.byte	0x08
	.zero		1


	//   ....[7]....
        /*0104*/ 	.word	0x000002f0
        /*0108*/ 	.word	0x000000ff
        /*010c*/ 	.word	0x000000c0
        /*0110*/ 	.short	0x0100
        /*0112*/ 	.byte	0x08
	.zero		1


	//   ....[8]....
        /*0114*/ 	.word	0x00000300
        /*0118*/ 	.word	0x000000ff
        /*011c*/ 	.word	0x00000020
        /*0120*/ 	.short	0x0100
        /*0122*/ 	.byte	0x08
	.zero		1


	//   ....[9]....
        /*0124*/ 	.word	0x00000310
        /*0128*/ 	.word	0x000000ff
        /*012c*/ 	.word	0x000000c8
        /*0130*/ 	.short	0x0100
        /*0132*/ 	.byte	0x08
	.zero		1


	//   ....[10]....
        /*0134*/ 	.word	0x00000320
        /*0138*/ 	.word	0x000000ff
        /*013c*/ 	.word	0x00000028
        /*0140*/ 	.short	0x0100
        /*0142*/ 	.byte	0x08
	.zero		1


	//   ....[11]....
        /*0144*/ 	.word	0x00000330
        /*0148*/ 	.word	0x000000ff
        /*014c*/ 	.word	0x000000d0
        /*0150*/ 	.short	0x0100
        /*0152*/ 	.byte	0x08
	.zero		1


	//   ....[12]....
        /*0154*/ 	.word	0x00000340
        /*0158*/ 	.word	0x000000ff
        /*015c*/ 	.word	0x00000030
        /*0160*/ 	.short	0x0100
        /*0162*/ 	.byte	0x08
	.zero		1


	//   ....[13]....
        /*0164*/ 	.word	0x00000350
        /*0168*/ 	.word	0x000000ff
        /*016c*/ 	.word	0x000000d8
        /*0170*/ 	.short	0x0100
        /*0172*/ 	.byte	0x08
	.zero		1


	//   ....[14]....
        /*0174*/ 	.word	0x00000360
        /*0178*/ 	.word	0x000000ff
        /*017c*/ 	.word	0x00000038
        /*0180*/ 	.short	0x0100
        /*0182*/ 	.byte	0x08
	.zero		1


	//   ....[15]....
        /*0184*/ 	.word	0x00000370
        /*0188*/ 	.word	0x000000ff
        /*018c*/ 	.word	0x000000e0
        /*0190*/ 	.short	0x0100
        /*0192*/ 	.byte	0x08
	.zero		1


	//   ....[16]....
        /*0194*/ 	.word	0x00000380
        /*0198*/ 	.word	0x000000ff
        /*019c*/ 	.word	0x00000040
        /*01a0*/ 	.short	0x0100
        /*01a2*/ 	.byte	0x08
	.zero		1


	//   ....[17]....
        /*01a4*/ 	.word	0x00000390
        /*01a8*/ 	.word	0x000000ff
        /*01ac*/ 	.word	0x000000e8
        /*01b0*/ 	.short	0x0100
        /*01b2*/ 	.byte	0x08
	.zero		1


	//   ....[18]....
        /*01b4*/ 	.word	0x000003a0
        /*01b8*/ 	.word	0x000000ff
        /*01bc*/ 	.word	0x00000048
        /*01c0*/ 	.short	0x0100
        /*01c2*/ 	.byte	0x08
	.zero		1


	//   ....[19]....
        /*01c4*/ 	.word	0x000003b0
        /*01c8*/ 	.word	0x000000ff
        /*01cc*/ 	.word	0x000000f0
        /*01d0*/ 	.short	0x0100
        /*01d2*/ 	.byte	0x08
	.zero		1


	//   ....[20]....
        /*01d4*/ 	.word	0x000003c0
        /*01d8*/ 	.word	0x000000ff
        /*01dc*/ 	.word	0x00000050
        /*01e0*/ 	.short	0x0100
        /*01e2*/ 	.byte	0x08
	.zero		1


	//   ....[21]....
        /*01e4*/ 	.word	0x000003d0
        /*01e8*/ 	.word	0x000000ff
        /*01ec*/ 	.word	0x000000f8
        /*01f0*/ 	.short	0x0100
        /*01f2*/ 	.byte	0x08
	.zero		1


	//   ....[22]....
        /*01f4*/ 	.word	0x000003e0
        /*01f8*/ 	.word	0x000000ff
        /*01fc*/ 	.word	0x00000058
        /*0200*/ 	.short	0x0100
        /*0202*/ 	.byte	0x08
	.zero		1


	//   ....[23]....
        /*0204*/ 	.word	0x000003f0
        /*0208*/ 	.word	0x000000ff
        /*020c*/ 	.word	0x00000100
        /*0210*/ 	.short	0x0100
        /*0212*/ 	.byte	0x08
	.zero		1


	//   ....[24]....
        /*0214*/ 	.word	0x00000400
        /*0218*/ 	.word	0x000000ff
        /*021c*/ 	.word	0x00000060
        /*0220*/ 	.short	0x0100
        /*0222*/ 	.byte	0x08
	.zero		1


	//   ....[25]....
        /*0224*/ 	.word	0x00000410
        /*0228*/ 	.word	0x000000ff
        /*022c*/ 	.word	0x00000108
        /*0230*/ 	.short	0x0100
        /*0232*/ 	.byte	0x08
	.zero		1


	//   ....[26]....
        /*0234*/ 	.word	0x00000420
        /*0238*/ 	.word	0x000000ff
        /*023c*/ 	.word	0x00000068
        /*0240*/ 	.short	0x0100
        /*0242*/ 	.byte	0x08
	.zero		1


	//   ....[27]....
        /*0244*/ 	.word	0x00000430
        /*0248*/ 	.word	0x000000ff
        /*024c*/ 	.word	0x00000110
        /*0250*/ 	.short	0x0100
        /*0252*/ 	.byte	0x08
	.zero		1


	//   ....[28]....
        /*0254*/ 	.word	0x00000440
        /*0258*/ 	.word	0x000000ff
        /*025c*/ 	.word	0x00000070
        /*0260*/ 	.short	0x0100
        /*0262*/ 	.byte	0x08
	.zero		1


	//   ....[29]....
        /*0264*/ 	.word	0x00000450
        /*0268*/ 	.word	0x000000ff
        /*026c*/ 	.word	0x00000118
        /*0270*/ 	.short	0x0100
        /*0272*/ 	.byte	0x08
	.zero		1


	//   ....[30]....
        /*0274*/ 	.word	0x00000460
        /*0278*/ 	.word	0x000000ff
        /*027c*/ 	.word	0x00000078
        /*0280*/ 	.short	0x0100
        /*0282*/ 	.byte	0x08
	.zero		1


	//   ....[31]....
        /*0284*/ 	.word	0x00000470
        /*0288*/ 	.word	0x000000ff
        /*028c*/ 	.word	0x00000120
        /*0290*/ 	.short	0x0100
        /*0292*/ 	.byte	0x08
	.zero		1


	//   ....[32]....
        /*0294*/ 	.word	0x00000480
        /*0298*/ 	.word	0x000000ff
        /*029c*/ 	.word	0x00000080
        /*02a0*/ 	.short	0x0100
        /*02a2*/ 	.byte	0x08
	.zero		1


	//   ....[33]....
        /*02a4*/ 	.word	0x00000490
        /*02a8*/ 	.word	0x000000ff
        /*02ac*/ 	.word	0x00000128
        /*02b0*/ 	.short	0x0100
        /*02b2*/ 	.byte	0x08
	.zero		1


	//   ....[34]....
        /*02b4*/ 	.word	0x000004a0
        /*02b8*/ 	.word	0x000000ff
        /*02bc*/ 	.word	0x00000088
        /*02c0*/ 	.short	0x0100
        /*02c2*/ 	.byte	0x08
	.zero		1


	//   ....[35]....
        /*02c4*/ 	.word	0x000004b0
        /*02c8*/ 	.word	0x000000ff
        /*02cc*/ 	.word	0x00000130
        /*02d0*/ 	.short	0x0100
        /*02d2*/ 	.byte	0x08
	.zero		1


	//   ....[36]....
        /*02d4*/ 	.word	0x000004c0
        /*02d8*/ 	.word	0x000000ff
        /*02dc*/ 	.word	0x00000090
        /*02e0*/ 	.short	0x0100
        /*02e2*/ 	.byte	0x08
	.zero		1


	//   ....[37]....
        /*02e4*/ 	.word	0x000004d0
        /*02e8*/ 	.word	0x000000ff
        /*02ec*/ 	.word	0x00000138
        /*02f0*/ 	.short	0x0100
        /*02f2*/ 	.byte	0x08
	.zero		1


	//   ....[38]....
        /*02f4*/ 	.word	0x000004e0
        /*02f8*/ 	.word	0x000000ff
        /*02fc*/ 	.word	0x00000098
        /*0300*/ 	.short	0x0100
        /*0302*/ 	.byte	0x08
	.zero		1


	//   ....[39]....
        /*0304*/ 	.word	0x000004f0
        /*0308*/ 	.word	0x000000ff
        /*030c*/ 	.word	0x00000140
        /*0310*/ 	.short	0x0100
        /*0312*/ 	.byte	0x08
	.zero		1


	//   ....[40]....
        /*0314*/ 	.word	0x00000500
        /*0318*/ 	.word	0x000000ff
        /*031c*/ 	.word	0x000000a0
        /*0320*/ 	.short	0x0100
        /*0322*/ 	.byte	0x08
	.zero		1


	//   ....[41]....
        /*0324*/ 	.word	0x00000510
        /*0328*/ 	.word	0x000000ff
        /*032c*/ 	.word	0x00000148
        /*0330*/ 	.short	0x0100
        /*0332*/ 	.byte	0x08
	.zero		1


	//   ....[42]....
        /*0334*/ 	.word	0x00000a50
        /*0338*/ 	.word	0x000000ff
        /*033c*/ 	.word	0x00000180
        /*0340*/ 	.short	0x0100
        /*0342*/ 	.byte	0x08
	.zero		1


	//   ....[43]....
        /*0344*/ 	.word	0x00000af0
        /*0348*/ 	.word	0x000000ff
        /*034c*/ 	.word	0x00000188
        /*0350*/ 	.short	0x0100
        /*0352*/ 	.byte	0x08
	.zero		1


	//   ....[44]....
        /*0354*/ 	.word	0x00000b10
        /*0358*/ 	.word	0x000000ff
        /*035c*/ 	.word	0x00000160
        /*0360*/ 	.short	0x0100
        /*0362*/ 	.byte	0x09
	.zero		1


	//   ....[45]....
        /*0364*/ 	.word	0x00000b20
        /*0368*/ 	.word	0x000000ff
        /*036c*/ 	.word	0x00000168
        /*0370*/ 	.short	0x0100
        /*0372*/ 	.byte	0x09
	.zero		1


	//   ....[46]....
        /*0374*/ 	.word	0x00000b30
        /*0378*/ 	.word	0x000000ff
        /*037c*/ 	.word	0x00000170
        /*0380*/ 	.short	0x0100
        /*0382*/ 	.byte	0x09
	.zero		1


	//   ....[47]....
        /*0384*/ 	.word	0x00000b40
        /*0388*/ 	.word	0x000000ff
        /*038c*/ 	.word	0x00000178
        /*0390*/ 	.short	0x0100
        /*0392*/ 	.byte	0x09
	.zero		1


	//   ....[48]....
        /*0394*/ 	.word	0x00001a00
        /*0398*/ 	.word	0x000000ff
        /*039c*/ 	.word	0xfffffff8
        /*03a0*/ 	.short	0x010a
        /*03a2*/ 	.byte	0x0c
	.zero		1


	//   ....[49]....
        /*03a4*/ 	.word	0x00001cd0
        /*03a8*/ 	.word	0x000000ff
        /*03ac*/ 	.word	0x00000000
        /*03b0*/ 	.short	0x010a
        /*03b2*/ 	.byte	0x08
	.zero		1


	//   ....[50]....
        /*03b4*/ 	.word	0x00001d10
        /*03b8*/ 	.word	0x000000ff
        /*03bc*/ 	.word	0x00000000
        /*03c0*/ 	.short	0x010a
        /*03c2*/ 	.byte	0x08
	.zero		1


	//   ....[51]....
        /*03c4*/ 	.word	0x00001e50
        /*03c8*/ 	.word	0x00000017
        /*03cc*/ 	.word	0x00000000
        /*03d0*/ 	.short	0x0101
        /*03d2*/ 	.byte	0x3f
	.zero		1


	//   ....[52]....
        /*03d4*/ 	.word	0x00001fe0
        /*03d8*/ 	.word	0x00000016
        /*03dc*/ 	.word	0x00000000
        /*03e0*/ 	.short	0x0101
        /*03e2*/ 	.byte	0x15
	.zero		1


	//   ....[53]....
        /*03e4*/ 	.word	0x00002030
        /*03e8*/ 	.word	0x000000ff
        /*03ec*/ 	.word	0x00000008
        /*03f0*/ 	.short	0x010a
        /*03f2*/ 	.byte	0x0c
	.zero		1


	//   ....[54]....
        /*03f4*/ 	.word	0x00006c20
        /*03f8*/ 	.word	0x00000004
        /*03fc*/ 	.word	0x00000000
        /*0400*/ 	.short	0x0101
        /*0402*/ 	.byte	0x15
	.zero		1


	//   ....[55]....
        /*0404*/ 	.word	0x00007570
        /*0408*/ 	.word	0x00000014
        /*040c*/ 	.word	0x000000a8
        /*0410*/ 	.short	0x010a
        /*0412*/ 	.byte	0x3f
	.zero		1


	//   ....[56]....
        /*0414*/ 	.word	0x00007a40
        /*0418*/ 	.word	0x0000000a
        /*041c*/ 	.word	0x00000188
        /*0420*/ 	.short	0x0101
        /*0422*/ 	.byte	0x3f
	.zero		1


	//   ....[57]....
        /*0424*/ 	.word	0x00008160
        /*0428*/ 	.word	0x00000005
        /*042c*/ 	.word	0x00000000
        /*0430*/ 	.short	0x010a
        /*0432*/ 	.byte	0x3f
	.zero		1


	//   ....[58]....
        /*0434*/ 	.word	0x000081e0
        /*0438*/ 	.word	0x00000007
        /*043c*/ 	.word	0x00000000
        /*0440*/ 	.short	0x010a
        /*0442*/ 	.byte	0x3f
	.zero		1


	//   ....[59]....
        /*0444*/ 	.word	0x00008270
        /*0448*/ 	.word	0x00000006
        /*044c*/ 	.word	0x00000000
        /*0450*/ 	.short	0x010a
        /*0452*/ 	.byte	0x3f
	.zero		1


	//   ....[60]....
        /*0454*/ 	.word	0x00008300
        /*0458*/ 	.word	0x00000009
        /*045c*/ 	.word	0x00000000
        /*0460*/ 	.short	0x010a
        /*0462*/ 	.byte	0x3f
	.zero		1


	//   ....[61]....
        /*0464*/ 	.word	0x00008390
        /*0468*/ 	.word	0x00000006
        /*046c*/ 	.word	0x00000000
        /*0470*/ 	.short	0x010a
        /*0472*/ 	.byte	0x3f
	.zero		1


	//   ....[62]....
        /*0474*/ 	.word	0x00008420
        /*0478*/ 	.word	0x00000009
        /*047c*/ 	.word	0x00000000
        /*0480*/ 	.short	0x010a
        /*0482*/ 	.byte	0x3f
	.zero		1


	//   ....[63]....
        /*0484*/ 	.word	0x000084b0
        /*0488*/ 	.word	0x00000006
        /*048c*/ 	.word	0x00000000
        /*0490*/ 	.short	0x010a
        /*0492*/ 	.byte	0x3f
	.zero		1


	//   ....[64]....
        /*0494*/ 	.word	0x00008540
        /*0498*/ 	.word	0x00000009
        /*049c*/ 	.word	0x00000000
        /*04a0*/ 	.short	0x010a
        /*04a2*/ 	.byte	0x3f
	.zero		1


	//   ....[65]....
        /*04a4*/ 	.word	0x000085d0
        /*04a8*/ 	.word	0x00000006
        /*04ac*/ 	.word	0x00000000
        /*04b0*/ 	.short	0x010a
        /*04b2*/ 	.byte	0x3f
	.zero		1


	//   ....[66]....
        /*04b4*/ 	.word	0x00008660
        /*04b8*/ 	.word	0x00000009
        /*04bc*/ 	.word	0x00000000
        /*04c0*/ 	.short	0x010a
        /*04c2*/ 	.byte	0x3f
	.zero		1


	//   ....[67]....
        /*04c4*/ 	.word	0x000086f0
        /*04c8*/ 	.word	0x00000006
        /*04cc*/ 	.word	0x00000000
        /*04d0*/ 	.short	0x010a
        /*04d2*/ 	.byte	0x3f
	.zero		1


	//   ....[68]....
        /*04d4*/ 	.word	0x00008780
        /*04d8*/ 	.word	0x00000009
        /*04dc*/ 	.word	0x00000000
        /*04e0*/ 	.short	0x010a
        /*04e2*/ 	.byte	0x3f
	.zero		1


	//   ....[69]....
        /*04e4*/ 	.word	0x00008810
        /*04e8*/ 	.word	0x00000006
        /*04ec*/ 	.word	0x00000000
        /*04f0*/ 	.short	0x010a
        /*04f2*/ 	.byte	0x3f
	.zero		1


	//   ....[70]....
        /*04f4*/ 	.word	0x000088a0
        /*04f8*/ 	.word	0x00000009
        /*04fc*/ 	.word	0x00000000
        /*0500*/ 	.short	0x010a
        /*0502*/ 	.byte	0x3f
	.zero		1


	//   ....[71]....
        /*0504*/ 	.word	0x00008930
        /*0508*/ 	.word	0x00000006
        /*050c*/ 	.word	0x00000000
        /*0510*/ 	.short	0x010a
        /*0512*/ 	.byte	0x3f
	.zero		1


	//   ....[72]....
        /*0514*/ 	.word	0x000089c0
        /*0518*/ 	.word	0x00000009
        /*051c*/ 	.word	0x00000000
        /*0520*/ 	.short	0x010a
        /*0522*/ 	.byte	0x3f
	.zero		1


	//   ....[73]....
        /*0524*/ 	.word	0x00008a50
        /*0528*/ 	.word	0x00000006
        /*052c*/ 	.word	0x00000000
        /*0530*/ 	.short	0x010a
        /*0532*/ 	.byte	0x3f
	.zero		1


	//   ....[74]....
        /*0534*/ 	.word	0x00008ae0
        /*0538*/ 	.word	0x00000009
        /*053c*/ 	.word	0x00000000
        /*0540*/ 	.short	0x010a
        /*0542*/ 	.byte	0x3f
	.zero		1


	//   ....[75]....
        /*0544*/ 	.word	0x00008b70
        /*0548*/ 	.word	0x00000008
        /*054c*/ 	.word	0x00000000
        /*0550*/ 	.short	0x010a
        /*0552*/ 	.byte	0x3f
	.zero		1


	//   ....[76]....
        /*0554*/ 	.word	0x00008c00
        /*0558*/ 	.word	0x0000000b
        /*055c*/ 	.word	0x00000000
        /*0560*/ 	.short	0x010a
        /*0562*/ 	.byte	0x3f
	.zero		1


	//   ....[77]....
        /*0564*/ 	.word	0x00008c90
        /*0568*/ 	.word	0x00000003
        /*056c*/ 	.word	0x00000000
        /*0570*/ 	.short	0x010a
        /*0572*/ 	.byte	0x3f
	.zero		1


	//   ....[78]....
        /*0574*/ 	.word	0x00008d00
        /*0578*/ 	.word	0x00000016
        /*057c*/ 	.word	0xfffffff8
        /*0580*/ 	.short	0x010a
        /*0582*/ 	.byte	0x3f
	.zero		1


	//   ....[79]....
        /*0584*/ 	.word	0x00008d60
        /*0588*/ 	.word	0x00000058
        /*058c*/ 	.word	0x00000000
        /*0590*/ 	.short	0x010a
        /*0592*/ 	.byte	0x3f
	.zero		1


	//   ....[80]....
        /*0594*/ 	.word	0x00008dc0
        /*0598*/ 	.word	0x00000016
        /*059c*/ 	.word	0x00000008
        /*05a0*/ 	.short	0x010a
        /*05a2*/ 	.byte	0x3f
	.zero		1


	//   ....[81]....
        /*05a4*/ 	.word	0x00008e90
        /*05a8*/ 	.word	0x00000014
        /*05ac*/ 	.word	0x000000a8
        /*05b0*/ 	.short	0x010a
        /*05b2*/ 	.byte	0x3f
	.zero		1


	//   ....[82]....
        /*05b4*/ 	.word	0x00008f70
        /*05b8*/ 	.word	0x00000005
        /*05bc*/ 	.word	0x00000000
        /*05c0*/ 	.short	0x010a
        /*05c2*/ 	.byte	0x3f
	.zero		1


	//   ....[83]....
        /*05c4*/ 	.word	0x00008fc0
        /*05c8*/ 	.word	0x00000007
        /*05cc*/ 	.word	0x00000000
        /*05d0*/ 	.short	0x010a
        /*05d2*/ 	.byte	0x3f
	.zero		1


	//   ....[84]....
        /*05d4*/ 	.word	0x00009010
        /*05d8*/ 	.word	0x00000006
        /*05dc*/ 	.word	0x00000000
        /*05e0*/ 	.short	0x010a
        /*05e2*/ 	.byte	0x3f
	.zero		1


	//   ....[85]....
        /*05e4*/ 	.word	0x00009060
        /*05e8*/ 	.word	0x00000009
        /*05ec*/ 	.word	0x00000000
        /*05f0*/ 	.short	0x010a
        /*05f2*/ 	.byte	0x3f
	.zero		1


	//   ....[86]....
        /*05f4*/ 	.word	0x000090b0
        /*05f8*/ 	.word	0x00000006
        /*05fc*/ 	.word	0x00000000
        /*0600*/ 	.short	0x010a
        /*0602*/ 	.byte	0x3f
	.zero		1


	//   ....[87]....
        /*0604*/ 	.word	0x00009100
        /*0608*/ 	.word	0x00000009
        /*060c*/ 	.word	0x00000000
        /*0610*/ 	.short	0x010a
        /*0612*/ 	.byte	0x3f
	.zero		1


	//   ....[88]....
        /*0614*/ 	.word	0x00009150
        /*0618*/ 	.word	0x00000006
        /*061c*/ 	.word	0x00000000
        /*0620*/ 	.short	0x010a
        /*0622*/ 	.byte	0x3f
	.zero		1


	//   ....[89]....
        /*0624*/ 	.word	0x000091a0
        /*0628*/ 	.word	0x00000009
        /*062c*/ 	.word	0x00000000
        /*0630*/ 	.short	0x010a
        /*0632*/ 	.byte	0x3f
	.zero		1


	//   ....[90]....
        /*0634*/ 	.word	0x000091f0
        /*0638*/ 	.word	0x00000006
        /*063c*/ 	.word	0x00000000
        /*0640*/ 	.short	0x010a
        /*0642*/ 	.byte	0x3f
	.zero		1


	//   ....[91]....
        /*0644*/ 	.word	0x00009240
        /*0648*/ 	.word	0x00000009
        /*064c*/ 	.word	0x00000000
        /*0650*/ 	.short	0x010a
        /*0652*/ 	.byte	0x3f
	.zero		1


	//   ....[92]....
        /*0654*/ 	.word	0x00009290
        /*0658*/ 	.word	0x00000006
        /*065c*/ 	.word	0x00000000
        /*0660*/ 	.short	0x010a
        /*0662*/ 	.byte	0x3f
	.zero		1


	//   ....[93]....
        /*0664*/ 	.word	0x000092e0
        /*0668*/ 	.word	0x00000009
        /*066c*/ 	.word	0x00000000
        /*0670*/ 	.short	0x010a
        /*0672*/ 	.byte	0x3f
	.zero		1


	//   ....[94]....
        /*0674*/ 	.word	0x00009330
        /*0678*/ 	.word	0x00000006
        /*067c*/ 	.word	0x00000000
        /*0680*/ 	.short	0x010a
        /*0682*/ 	.byte	0x3f
	.zero		1


	//   ....[95]....
        /*0684*/ 	.word	0x00009380
        /*0688*/ 	.word	0x00000009
        /*068c*/ 	.word	0x00000000
        /*0690*/ 	.short	0x010a
        /*0692*/ 	.byte	0x3f
	.zero		1


	//   ....[96]....
        /*0694*/ 	.word	0x000093d0
        /*0698*/ 	.word	0x00000006
        /*069c*/ 	.word	0x00000000
        /*06a0*/ 	.short	0x010a
        /*06a2*/ 	.byte	0x3f
	.zero		1


	//   ....[97]....
        /*06a4*/ 	.word	0x00009420
        /*06a8*/ 	.word	0x00000009
        /*06ac*/ 	.word	0x00000000
        /*06b0*/ 	.short	0x010a
        /*06b2*/ 	.byte	0x3f
	.zero		1


	//   ....[98]....
        /*06b4*/ 	.word	0x00009470
        /*06b8*/ 	.word	0x00000006
        /*06bc*/ 	.word	0x00000000
        /*06c0*/ 	.short	0x010a
        /*06c2*/ 	.byte	0x3f
	.zero		1


	//   ....[99]....
        /*06c4*/ 	.word	0x000094c0
        /*06c8*/ 	.word	0x00000009
        /*06cc*/ 	.word	0x00000000
        /*06d0*/ 	.short	0x010a
        /*06d2*/ 	.byte	0x3f
	.zero		1


	//   ....[100]....
        /*06d4*/ 	.word	0x00009510
        /*06d8*/ 	.word	0x00000008
        /*06dc*/ 	.word	0x00000000
        /*06e0*/ 	.short	0x010a
        /*06e2*/ 	.byte	0x3f
	.zero		1


	//   ....[101]....
        /*06e4*/ 	.word	0x00009560
        /*06e8*/ 	.word	0x0000000b
        /*06ec*/ 	.word	0x00000000
        /*06f0*/ 	.short	0x010a
        /*06f2*/ 	.byte	0x3f
	.zero		1


	//----- nvinfo : EIATTR_NUM_MBARRIERS
	.align		4
.L_28:
        /*06f4*/ 	.byte	0x03, 0x38
        /*06f6*/ 	.short	0x0030


	//----- nvinfo : EIATTR_EXIT_INSTR_OFFSETS
	.align		4
        /*06f8*/ 	.byte	0x04, 0x1c
        /*06fa*/ 	.short	(.L_30 - .L_29)


	//   ....[0]....
.L_29:
        /*06fc*/ 	.word	0x00001600


	//   ....[1]....
        /*0700*/ 	.word	0x00001660


	//   ....[2]....
        /*0704*/ 	.word	0x00007230


	//   ....[3]....
        /*0708*/ 	.word	0x00007260


	//   ....[4]....
        /*070c*/ 	.word	0x00008ce0


	//----- nvinfo : EIATTR_MAX_THREADS
	.align		4
.L_30:
        /*0710*/ 	.byte	0x04, 0x05
        /*0712*/ 	.short	(.L_32 - .L_31)
.L_31:
        /*0714*/ 	.word	0x00000180
        /*0718*/ 	.word	0x00000001
        /*071c*/ 	.word	0x00000001


	//----- nvinfo : EIATTR_CRS_STACK_SIZE
	.align		4
.L_32:
        /*0720*/ 	.byte	0x04, 0x1e
        /*0722*/ 	.short	(.L_34 - .L_33)
.L_33:
        /*0724*/ 	.word	0x00000000


	//----- nvinfo : EIATTR_CBANK_PARAM_SIZE
	.align		4
.L_34:
        /*0728*/ 	.byte	0x03, 0x19
        /*072a*/ 	.short	0x0570


	//----- nvinfo : EIATTR_PARAM_CBANK
	.align		4
        /*072c*/ 	.byte	0x04, 0x0a
        /*072e*/ 	.short	(.L_36 - .L_35)
	.align		4
.L_35:
        /*0730*/ 	.word	index@(.nv.constant0._ZN7cutlass13device_kernelINS_4gemm6kernel13GemmUniversalIN4cute5tupleIJiiiiEEENS1_10collective13CollectiveMmaINS1_40MainloopSm90TmaGmmaWarpSpecializedSparseILi21ENS5_IJNS4_1CILi2EEENSA_ILi1EEESC_EEENS1_32KernelTmaWarpSpecializedPingpongEEENS5_IJNSA_ILi64EEENSA_ILi128EEESG_EEEaNS5_IJNS4_6LayoutINS5_IJiNS5_IJSB_iEEEiEEENS5_IJlNS5_IJSC_SB_EEElEEEEENSJ_INS5_IJNS5_IJSG_iEEESP_iEEENS5_IJNS5_IJSG_NSA_ILi4096EEEEEENS5_IJSC_lEEElEEEEEEEEaNS5_IJlSC_lEEENS4_8TiledMMAINS4_8MMA_AtomIJNS4_4SM904GMMA6SPARSE28GMMA_64x128x64_S32S8S8_SS_TNILNS11_9SparseSelE0EEEEEENSJ_INS5_IJSC_SC_SC_EEENS5_IJNSA_ILi0EEES18_S18_EEEEENS5_IJNS4_10UnderscoreES1B_S1B_EEEEENS4_13SM90_TMA_LOADENS4_14ComposedLayoutINS4_7SwizzleILi1ELi4ELi3EEENS4_25smem_sparse_ptr_flag_bitsILi2ELi8EEENSJ_INS5_IJNS5_IJSC_NSA_ILi8EEEEEENS5_IJSB_NSA_ILi32EEEEEEEEENS5_IJNS5_IJS18_SG_EEESM_EEEEEEEvNS4_8identityENS4_23SM90_TMA_LOAD_MULTICASTENS1F_INS1G_ILi2ELi4ELi3EEENS4_18smem_ptr_flag_bitsILi8EEENSJ_INS5_IJS1K_SG_EEENS5_IJSG_SC_EEEEEEEvS1T_EENS_8epilogue10collective6detail29Sm90TmaWarpSpecializedAdapterINS24_15DefaultEpilogueIiNS5_IJSC_llEEES28_NS23_6thread17LinearCombinationIiLi1EiiLNS29_9ScaleType4KindE0ELNS_15FloatRoundStyleE2EiEENS1_15EpilogueDefaultEEEEEvvEEEEvNT_6ParamsE)
        /*0734*/ 	.short	0x0210
        /*0736*/ 	.short	0x0570


	//----- nvinfo : EIATTR_SW_WAR
	.align		4
.L_36:
        /*0738*/ 	.byte	0x04, 0x36
        /*073a*/ 	.short	(.L_38 - .L_37)
.L_37:
        /*073c*/ 	.word	0x00000008
.L_38:


//--------------------- .nv.callgraph             --------------------------
	.section	.nv.callgraph,"",@"SHT_CUDA_CALLGRAPH"
	.align	4
	.sectionentsize	8
	.align		4
        /*0000*/ 	.word	0x00000000
	.align		4
        /*0004*/ 	.word	0xffffffff
	.align		4
        /*0008*/ 	.word	0x00000000
	.align		4
        /*000c*/ 	.word	0xfffffffe
	.align		4
        /*0010*/ 	.word	0x00000000
	.align		4
        /*0014*/ 	.word	0xfffffffd
	.align		4
        /*0018*/ 	.word	0x00000000
	.align		4
        /*001c*/ 	.word	0xfffffffc


//--------------------- .nv.constant4             --------------------------
	.section	.nv.constant4,"a",@progbits
	.align	8
	.align		8
.nv.constant4:
        /*0000*/ 	.dword	_ZN39_INTERNAL_7f4c330e_4_k_cu_6856b019_27964cuda3std3__45__cpo5beginE
	.align		8
        /*0008*/ 	.dword	_ZN39_INTERNAL_7f4c330e_4_k_cu_6856b019_27964cuda3std3__45__cpo3endE
	.align		8
        /*0010*/ 	.dword	_ZN39_INTERNAL_7f4c330e_4_k_cu_6856b019_27964cuda3std3__45__cpo6cbeginE
	.align		8
        /*0018*/ 	.dword	_ZN39_INTERNAL_7f4c330e_4_k_cu_6856b019_27964cuda3std3__45__cpo4cendE
	.align		8
        /*0020*/ 	.dword	_ZN39_INTERNAL_7f4c330e_4_k_cu_6856b019_27964cuda3std3__441_GLOBAL__N__7f4c330e_4_k_cu_6856b019_27966ignoreE
	.align		8
        /*0028*/ 	.dword	_ZN39_INTERNAL_7f4c330e_4_k_cu_6856b019_27964cuda3std3__419piecewise_constructE
	.align		8
        /*0030*/ 	.dword	_ZN39_INTERNAL_7f4c330e_4_k_cu_6856b019_27964cuda3std3__48in_placeE
	.align		8
        /*0038*/ 	.dword	_ZN39_INTERNAL_7f4c330e_4_k_cu_6856b019_27964cuda3std6ranges3__45__cpo4swapE
	.align		8
        /*0040*/ 	.dword	_ZN39_INTERNAL_7f4c330e_4_k_cu_6856b019_27964cuda3std6ranges3__45__cpo9iter_moveE
	.align		8
        /*0048*/ 	.dword	_ZN39_INTERNAL_7f4c330e_4_k_cu_6856b019_27964cute7productE
	.align		8
        /*0050*/ 	.dword	_ZN39_INTERNAL_7f4c330e_4_k_cu_6856b019_27964cute1_E


//--------------------- .text._ZN7cutlass13device_kernelINS_4gemm6kernel13GemmUniversalIN4cute5tupleIJiiiiEEENS1_10collective13CollectiveMmaINS1_40MainloopSm90TmaGmmaWarpSpecializedSparseILi21ENS5_IJNS4_1CILi2EEENSA_ILi1EEESC_EEENS1_32KernelTmaWarpSpecializedPingpongEEENS5_IJNSA_ILi64EEENSA_ILi128EEESG_EEEaNS5_IJNS4_6LayoutINS5_IJiNS5_IJSB_iEEEiEEENS5_IJlNS5_IJSC_SB_EEElEEEEENSJ_INS5_IJNS5_IJSG_iEEESP_iEEENS5_IJNS5_IJSG_NSA_ILi4096EEEEEENS5_IJSC_lEEElEEEEEEEEaNS5_IJlSC_lEEENS4_8TiledMMAINS4_8MMA_AtomIJNS4_4SM904GMMA6SPARSE28GMMA_64x128x64_S32S8S8_SS_TNILNS11_9SparseSelE0EEEEEENSJ_INS5_IJSC_SC_SC_EEENS5_IJNSA_ILi0EEES18_S18_EEEEENS5_IJNS4_10UnderscoreES1B_S1B_EEEEENS4_13SM90_TMA_LOADENS4_14ComposedLayoutINS4_7SwizzleILi1ELi4ELi3EEENS4_25smem_sparse_ptr_flag_bitsILi2ELi8EEENSJ_INS5_IJNS5_IJSC_NSA_ILi8EEEEEENS5_IJSB_NSA_ILi32EEEEEEEEENS5_IJNS5_IJS18_SG_EEESM_EEEEEEEvNS4_8identityENS4_23SM90_TMA_LOAD_MULTICASTENS1F_INS1G_ILi2ELi4ELi3EEENS4_18smem_ptr_flag_bitsILi8EEENSJ_INS5_IJS1K_SG_EEENS5_IJSG_SC_EEEEEEEvS1T_EENS_8epilogue10collective6detail29Sm90TmaWarpSpecializedAdapterINS24_15DefaultEpilogueIiNS5_IJSC_llEEES28_NS23_6thread17LinearCombinationIiLi1EiiLNS29_9ScaleType4KindE0ELNS_15FloatRoundStyleE2EiEENS1_15EpilogueDefaultEEEEEvvEEEEvNT_6ParamsE --------------------------
	.section	.text._ZN7cutlass13device_kernelINS_4gemm6kernel13GemmUniversalIN4cute5tupleIJiiiiEEENS1_10collective13CollectiveMmaINS1_40MainloopSm90TmaGmmaWarpSpecializedSparseILi21ENS5_IJNS4_1CILi2EEENSA_ILi1EEESC_EEENS1_32KernelTmaWarpSpecializedPingpongEEENS5_IJNSA_ILi64EEENSA_ILi128EEESG_EEEaNS5_IJNS4_6LayoutINS5_IJiNS5_IJSB_iEEEiEEENS5_IJlNS5_IJSC_SB_EEElEEEEENSJ_INS5_IJNS5_IJSG_iEEESP_iEEENS5_IJNS5_IJSG_NSA_ILi4096EEEEEENS5_IJSC_lEEElEEEEEEEEaNS5_IJlSC_lEEENS4_8TiledMMAINS4_8MMA_AtomIJNS4_4SM904GMMA6SPARSE28GMMA_64x128x64_S32S8S8_SS_TNILNS11_9SparseSelE0EEEEEENSJ_INS5_IJSC_SC_SC_EEENS5_IJNSA_ILi0EEES18_S18_EEEEENS5_IJNS4_10UnderscoreES1B_S1B_EEEEENS4_13SM90_TMA_LOADENS4_14ComposedLayoutINS4_7SwizzleILi1ELi4ELi3EEENS4_25smem_sparse_ptr_flag_bitsILi2ELi8EEENSJ_INS5_IJNS5_IJSC_NSA_ILi8EEEEEENS5_IJSB_NSA_ILi32EEEEEEEEENS5_IJNS5_IJS18_SG_EEESM_EEEEEEEvNS4_8identityENS4_23SM90_TMA_LOAD_MULTICASTENS1F_INS1G_ILi2ELi4ELi3EEENS4_18smem_ptr_flag_bitsILi8EEENSJ_INS5_IJS1K_SG_EEENS5_IJSG_SC_EEEEEEEvS1T_EENS_8epilogue10collective6detail29Sm90TmaWarpSpecializedAdapterINS24_15DefaultEpilogueIiNS5_IJSC_llEEES28_NS23_6thread17LinearCombinationIiLi1EiiLNS29_9ScaleType4KindE0ELNS_15FloatRoundStyleE2EiEENS1_15EpilogueDefaultEEEEEvvEEEEvNT_6ParamsE,"ax",@progbits
	.align	128
.text._ZN7cutlass13device_kernelINS_4gemm6kernel13GemmUniversalIN4cute5tupleIJiiiiEEENS1_10collective13CollectiveMmaINS1_40MainloopSm90TmaGmmaWarpSpecializedSparseILi21ENS5_IJNS4_1CILi2EEENSA_ILi1EEESC_EEENS1_32KernelTmaWarpSpecializedPingpongEEENS5_IJNSA_ILi64EEENSA_ILi128EEESG_EEEaNS5_IJNS4_6LayoutINS5_IJiNS5_IJSB_iEEEiEEENS5_IJlNS5_IJSC_SB_EEElEEEEENSJ_INS5_IJNS5_IJSG_iEEESP_iEEENS5_IJNS5_IJSG_NSA_ILi4096EEEEEENS5_IJSC_lEEElEEEEEEEEaNS5_IJlSC_lEEENS4_8TiledMMAINS4_8MMA_AtomIJNS4_4SM904GMMA6SPARSE28GMMA_64x128x64_S32S8S8_SS_TNILNS11_9SparseSelE0EEEEEENSJ_INS5_IJSC_SC_SC_EEENS5_IJNSA_ILi0EEES18_S18_EEEEENS5_IJNS4_10UnderscoreES1B_S1B_EEEEENS4_13SM90_TMA_LOADENS4_14ComposedLayoutINS4_7SwizzleILi1ELi4ELi3EEENS4_25smem_sparse_ptr_flag_bitsILi2ELi8EEENSJ_INS5_IJNS5_IJSC_NSA_ILi8EEEEEENS5_IJSB_NSA_ILi32EEEEEEEEENS5_IJNS5_IJS18_SG_EEESM_EEEEEEEvNS4_8identityENS4_23SM90_TMA_LOAD_MULTICASTENS1F_INS1G_ILi2ELi4ELi3EEENS4_18smem_ptr_flag_bitsILi8EEENSJ_INS5_IJS1K_SG_EEENS5_IJSG_SC_EEEEEEEvS1T_EENS_8epilogue10collective6detail29Sm90TmaWarpSpecializedAdapterINS24_15DefaultEpilogueIiNS5_IJSC_llEEES28_NS23_6thread17LinearCombinationIiLi1EiiLNS29_9ScaleType4KindE0ELNS_15FloatRoundStyleE2EiEENS1_15EpilogueDefaultEEEEEvvEEEEvNT_6ParamsE:
        .type           _ZN7cutlass13device_kernelINS_4gemm6kernel13GemmUniversalIN4cute5tupleIJiiiiEEENS1_10collective13CollectiveMmaINS1_40MainloopSm90TmaGmmaWarpSpecializedSparseILi21ENS5_IJNS4_1CILi2EEENSA_ILi1EEESC_EEENS1_32KernelTmaWarpSpecializedPingpongEEENS5_IJNSA_ILi64EEENSA_ILi128EEESG_EEEaNS5_IJNS4_6LayoutINS5_IJiNS5_IJSB_iEEEiEEENS5_IJlNS5_IJSC_SB_EEElEEEEENSJ_INS5_IJNS5_IJSG_iEEESP_iEEENS5_IJNS5_IJSG_NSA_ILi4096EEEEEENS5_IJSC_lEEElEEEEEEEEaNS5_IJlSC_lEEENS4_8TiledMMAINS4_8MMA_AtomIJNS4_4SM904GMMA6SPARSE28GMMA_64x128x64_S32S8S8_SS_TNILNS11_9SparseSelE0EEEEEENSJ_INS5_IJSC_SC_SC_EEENS5_IJNSA_ILi0EEES18_S18_EEEEENS5_IJNS4_10UnderscoreES1B_S1B_EEEEENS4_13SM90_TMA_LOADENS4_14ComposedLayoutINS4_7SwizzleILi1ELi4ELi3EEENS4_25smem_sparse_ptr_flag_bitsILi2ELi8EEENSJ_INS5_IJNS5_IJSC_NSA_ILi8EEEEEENS5_IJSB_NSA_ILi32EEEEEEEEENS5_IJNS5_IJS18_SG_EEESM_EEEEEEEvNS4_8identityENS4_23SM90_TMA_LOAD_MULTICASTENS1F_INS1G_ILi2ELi4ELi3EEENS4_18smem_ptr_flag_bitsILi8EEENSJ_INS5_IJS1K_SG_EEENS5_IJSG_SC_EEEEEEEvS1T_EENS_8epilogue10collective6detail29Sm90TmaWarpSpecializedAdapterINS24_15DefaultEpilogueIiNS5_IJSC_llEEES28_NS23_6thread17LinearCombinationIiLi1EiiLNS29_9ScaleType4KindE0ELNS_15FloatRoundStyleE2EiEENS1_15EpilogueDefaultEEEEEvvEEEEvNT_6ParamsE,@function
        .size           _ZN7cutlass13device_kernelINS_4gemm6kernel13GemmUniversalIN4cute5tupleIJiiiiEEENS1_10collective13CollectiveMmaINS1_40MainloopSm90TmaGmmaWarpSpecializedSparseILi21ENS5_IJNS4_1CILi2EEENSA_ILi1EEESC_EEENS1_32KernelTmaWarpSpecializedPingpongEEENS5_IJNSA_ILi64EEENSA_ILi128EEESG_EEEaNS5_IJNS4_6LayoutINS5_IJiNS5_IJSB_iEEEiEEENS5_IJlNS5_IJSC_SB_EEElEEEEENSJ_INS5_IJNS5_IJSG_iEEESP_iEEENS5_IJNS5_IJSG_NSA_ILi4096EEEEEENS5_IJSC_lEEElEEEEEEEEaNS5_IJlSC_lEEENS4_8TiledMMAINS4_8MMA_AtomIJNS4_4SM904GMMA6SPARSE28GMMA_64x128x64_S32S8S8_SS_TNILNS11_9SparseSelE0EEEEEENSJ_INS5_IJSC_SC_SC_EEENS5_IJNSA_ILi0EEES18_S18_EEEEENS5_IJNS4_10UnderscoreES1B_S1B_EEEEENS4_13SM90_TMA_LOADENS4_14ComposedLayoutINS4_7SwizzleILi1ELi4ELi3EEENS4_25smem_sparse_ptr_flag_bitsILi2ELi8EEENSJ_INS5_IJNS5_IJSC_NSA_ILi8EEEEEENS5_IJSB_NSA_ILi32EEEEEEEEENS5_IJNS5_IJS18_SG_EEESM_EEEEEEEvNS4_8identityENS4_23SM90_TMA_LOAD_MULTICASTENS1F_INS1G_ILi2ELi4ELi3EEENS4_18smem_ptr_flag_bitsILi8EEENSJ_INS5_IJS1K_SG_EEENS5_IJSG_SC_EEEEEEEvS1T_EENS_8epilogue10collective6detail29Sm90TmaWarpSpecializedAdapterINS24_15DefaultEpilogueIiNS5_IJSC_llEEES28_NS23_6thread17LinearCombinationIiLi1EiiLNS29_9ScaleType4KindE0ELNS_15FloatRoundStyleE2EiEENS1_15EpilogueDefaultEEEEEvvEEEEvNT_6ParamsE,(.L_x_227 - _ZN7cutlass13device_kernelINS_4gemm6kernel13GemmUniversalIN4cute5tupleIJiiiiEEENS1_10collective13CollectiveMmaINS1_40MainloopSm90TmaGmmaWarpSpecializedSparseILi21ENS5_IJNS4_1CILi2EEENSA_ILi1EEESC_EEENS1_32KernelTmaWarpSpecializedPingpongEEENS5_IJNSA_ILi64EEENSA_ILi128EEESG_EEEaNS5_IJNS4_6LayoutINS5_IJiNS5_IJSB_iEEEiEEENS5_IJlNS5_IJSC_SB_EEElEEEEENSJ_INS5_IJNS5_IJSG_iEEESP_iEEENS5_IJNS5_IJSG_NSA_ILi4096EEEEEENS5_IJSC_lEEElEEEEEEEEaNS5_IJlSC_lEEENS4_8TiledMMAINS4_8MMA_AtomIJNS4_4SM904GMMA6SPARSE28GMMA_64x128x64_S32S8S8_SS_TNILNS11_9SparseSelE0EEEEEENSJ_INS5_IJSC_SC_SC_EEENS5_IJNSA_ILi0EEES18_S18_EEEEENS5_IJNS4_10UnderscoreES1B_S1B_EEEEENS4_13SM90_TMA_LOADENS4_14ComposedLayoutINS4_7SwizzleILi1ELi4ELi3EEENS4_25smem_sparse_ptr_flag_bitsILi2ELi8EEENSJ_INS5_IJNS5_IJSC_NSA_ILi8EEEEEENS5_IJSB_NSA_ILi32EEEEEEEEENS5_IJNS5_IJS18_SG_EEESM_EEEEEEEvNS4_8identityENS4_23SM90_TMA_LOAD_MULTICASTENS1F_INS1G_ILi2ELi4ELi3EEENS4_18smem_ptr_flag_bitsILi8EEENSJ_INS5_IJS1K_SG_EEENS5_IJSG_SC_EEEEEEEvS1T_EENS_8epilogue10collective6detail29Sm90TmaWarpSpecializedAdapterINS24_15DefaultEpilogueIiNS5_IJSC_llEEES28_NS23_6thread17LinearCombinationIiLi1EiiLNS29_9ScaleType4KindE0ELNS_15FloatRoundStyleE2EiEENS1_15EpilogueDefaultEEEEEvvEEEEvNT_6ParamsE)
        .other          _ZN7cutlass13device_kernelINS_4gemm6kernel13GemmUniversalIN4cute5tupleIJiiiiEEENS1_10collective13CollectiveMmaINS1_40MainloopSm90TmaGmmaWarpSpecializedSparseILi21ENS5_IJNS4_1CILi2EEENSA_ILi1EEESC_EEENS1_32KernelTmaWarpSpecializedPingpongEEENS5_IJNSA_ILi64EEENSA_ILi128EEESG_EEEaNS5_IJNS4_6LayoutINS5_IJiNS5_IJSB_iEEEiEEENS5_IJlNS5_IJSC_SB_EEElEEEEENSJ_INS5_IJNS5_IJSG_iEEESP_iEEENS5_IJNS5_IJSG_NSA_ILi4096EEEEEENS5_IJSC_lEEElEEEEEEEEaNS5_IJlSC_lEEENS4_8TiledMMAINS4_8MMA_AtomIJNS4_4SM904GMMA6SPARSE28GMMA_64x128x64_S32S8S8_SS_TNILNS11_9SparseSelE0EEEEEENSJ_INS5_IJSC_SC_SC_EEENS5_IJNSA_ILi0EEES18_S18_EEEEENS5_IJNS4_10UnderscoreES1B_S1B_EEEEENS4_13SM90_TMA_LOADENS4_14ComposedLayoutINS4_7SwizzleILi1ELi4ELi3EEENS4_25smem_sparse_ptr_flag_bitsILi2ELi8EEENSJ_INS5_IJNS5_IJSC_NSA_ILi8EEEEEENS5_IJSB_NSA_ILi32EEEEEEEEENS5_IJNS5_IJS18_SG_EEESM_EEEEEEEvNS4_8identityENS4_23SM90_TMA_LOAD_MULTICASTENS1F_INS1G_ILi2ELi4ELi3EEENS4_18smem_ptr_flag_bitsILi8EEENSJ_INS5_IJS1K_SG_EEENS5_IJSG_SC_EEEEEEEvS1T_EENS_8epilogue10collective6detail29Sm90TmaWarpSpecializedAdapterINS24_15DefaultEpilogueIiNS5_IJSC_llEEES28_NS23_6thread17LinearCombinationIiLi1EiiLNS29_9ScaleType4KindE0ELNS_15FloatRoundStyleE2EiEENS1_15EpilogueDefaultEEEEEvvEEEEvNT_6ParamsE,@"STO_CUDA_ENTRY STV_DEFAULT"
_ZN7cutlass13device_kernelINS_4gemm6kernel13GemmUniversalIN4cute5tupleIJiiiiEEENS1_10collective13CollectiveMmaINS1_40MainloopSm90TmaGmmaWarpSpecializedSparseILi21ENS5_IJNS4_1CILi2EEENSA_ILi1EEESC_EEENS1_32KernelTmaWarpSpecializedPingpongEEENS5_IJNSA_ILi64EEENSA_ILi128EEESG_EEEaNS5_IJNS4_6LayoutINS5_IJiNS5_IJSB_iEEEiEEENS5_IJlNS5_IJSC_SB_EEElEEEEENSJ_INS5_IJNS5_IJSG_iEEESP_iEEENS5_IJNS5_IJSG_NSA_ILi4096EEEEEENS5_IJSC_lEEElEEEEEEEEaNS5_IJlSC_lEEENS4_8TiledMMAINS4_8MMA_AtomIJNS4_4SM904GMMA6SPARSE28GMMA_64x128x64_S32S8S8_SS_TNILNS11_9SparseSelE0EEEEEENSJ_INS5_IJSC_SC_SC_EEENS5_IJNSA_ILi0EEES18_S18_EEEEENS5_IJNS4_10UnderscoreES1B_S1B_EEEEENS4_13SM90_TMA_LOADENS4_14ComposedLayoutINS4_7SwizzleILi1ELi4ELi3EEENS4_25smem_sparse_ptr_flag_bitsILi2ELi8EEENSJ_INS5_IJNS5_IJSC_NSA_ILi8EEEEEENS5_IJSB_NSA_ILi32EEEEEEEEENS5_IJNS5_IJS18_SG_EEESM_EEEEEEEvNS4_8identityENS4_23SM90_TMA_LOAD_MULTICASTENS1F_INS1G_ILi2ELi4ELi3EEENS4_18smem_ptr_flag_bitsILi8EEENSJ_INS5_IJS1K_SG_EEENS5_IJSG_SC_EEEEEEEvS1T_EENS_8epilogue10collective6detail29Sm90TmaWarpSpecializedAdapterINS24_15DefaultEpilogueIiNS5_IJSC_llEEES28_NS23_6thread17LinearCombinationIiLi1EiiLNS29_9ScaleType4KindE0ELNS_15FloatRoundStyleE2EiEENS1_15EpilogueDefaultEEEEEvvEEEEvNT_6ParamsE:
[----:B------:R-:W-:Y:S01]  /*0000*/  LDC R1, c[0x0][0x28] ;  /* 0x00000a00ff017b82 */ /* 0x000fe20000000800 */
[----:B------:R-:W0:Y:S01]  /*0010*/  S2R R10, SR_TID.X ;  /* 0x00000000000a7919 */ /* 0x000e220000002100 */
[----:B------:R-:W-:Y:S01]  /*0020*/  ELECT P0, URZ, PT ;  /* 0x00000000003f782f */ /* 0x000fe20003800000 */
[----:B------:R-:W-:Y:S01]  /*0030*/  BSSY B0, `(.L_x_0) ;  /* 0x0000012000007945 */ /* 0x000fe20003800000 */
[--C-:B0-----:R-:W-:Y:S02]  /*0040*/  SHF.R.U32.HI R0, RZ, 0x5, R10.reuse ;  /* 0x00000005ff007819 */ /* 0x101fe4000001160a */
[----:B------:R-:W-:-:S03]  /*0050*/  SHF.R.U32.HI R4, RZ, 0x7, R10 ;  /* 0x00000007ff047819 */ /* 0x000fc6000001160a */
[----:B------:R-:W0:Y:S04]  /*0060*/  SHFL.IDX PT, R2, R0, RZ, 0x1f ;  /* 0x00001fff00027589 */ /* 0x000e2800000e0000 */
[----:B------:R1:W2:Y:S01]  /*0070*/  SHFL.IDX PT, R5, R4, RZ, 0x1f ;  /* 0x00001fff04057589 */ /* 0x0002a200000e0000 */
[----:B0-----:R-:W-:-:S13]  /*0080*/  ISETP.NE.OR P0, PT, R2, RZ, !P0 ;  /* 0x000000ff0200720c */ /* 0x001fda0004705670 */
[----:B-12---:R-:W-:Y:S05]  /*0090*/  @P0 BRA `(.L_x_1) ;  /* 0x00000000002c0947 */ /* 0x006fea0003800000 */
[----:B------:R-:W-:Y:S02]  /*00a0*/  ULDC.64 UR4, c[0x0][0x198] ;  /* 0x0000660000047ab9 */ /* 0x000fe40000000a00 */
[----:B------:R-:W-:Y:S02]  /*00b0*/  UIADD3 UR6, UP0, UR4, 0xf0, URZ ;  /* 0x000000f004067890 */ /* 0x000fe4000ff1e03f */
[----:B------:R-:W-:Y:S02]  /*00c0*/  UIADD3 UR8, UP1, UR4, 0x1f0, URZ ;  /* 0x000001f004087890 */ /* 0x000fe4000ff3e03f */
[----:B------:R-:W-:Y:S02]  /*00d0*/  UIADD3 UR4, UP2, UR4, 0x2f0, URZ ;  /* 0x000002f004047890 */ /* 0x000fe4000ff5e03f */
[----:B------:R-:W-:Y:S02]  /*00e0*/  UIADD3.X UR7, URZ, UR5, URZ, UP0, !UPT ;  /* 0x000000053f077290 */ /* 0x000fe400087fe43f */
[----:B------:R-:W-:-:S02]  /*00f0*/  UIADD3.X UR9, URZ, UR5, URZ, UP1, !UPT ;  /* 0x000000053f097290 */ /* 0x000fc40008ffe43f */
[----:B------:R-:W-:-:S05]  /*0100*/  UIADD3.X UR5, URZ, UR5, URZ, UP2, !UPT ;  /* 0x000000053f057290 */ /* 0x000fca00097fe43f */
[----:B------:R0:W-:Y:S02]  /*0110*/  UTMACCTL.PF [UR6] ;  /* 0x00000000060079b9 */ /* 0x0001e40008040000 */
[----:B------:R0:W-:Y:S02]  /*0120*/  UTMACCTL.PF [UR8] ;  /* 0x00000000080079b9 */ /* 0x0001e40008040000 */
[----:B------:R0:W-:Y:S02]  /*0130*/  UTMACCTL.PF [UR4] ;  /* 0x00000000040079b9 */ /* 0x0001e40008040000 */
[----:B0-----:R-:W-:Y:S01]  /*0140*/  NOP ;  /* 0x0000000000007918 */ /* 0x001fe20000000000 */
.L_x_1:
[----:B------:R-:W-:Y:S05]  /*0150*/  BSYNC B0 ;  /* 0x0000000000007941 */ /* 0x000fea0003800000 */
.L_x_0:
[----:B------:R-:W0:Y:S02]  /*0160*/  SHFL.IDX PT, R6, R0, RZ, 0x1f ;  /* 0x00001fff00067589 */ /* 0x000e2400000e0000 */
[----:B0-----:R-:W-:-:S13]  /*0170*/  ISETP.NE.AND P0, PT, R6, RZ, PT ;  /* 0x000000ff0600720c */ /* 0x001fda0003f05270 */
[----:B------:R-:W-:Y:S05]  /*0180*/  @P0 BRA `(.L_x_2) ;  /* 0x0000000000ec0947 */ /* 0x000fea0003800000 */
[----:B------:R-:W-:Y:S01]  /*0190*/  ELECT P0, URZ, PT ;  /* 0x00000000003f782f */ /* 0x000fe20003800000 */
[----:B------:R-:W-:-:S12]  /*01a0*/  BSSY B0, `(.L_x_2) ;  /* 0x0000039000007945 */ /* 0x000fd80003800000 */
[----:B------:R-:W-:Y:S05]  /*01b0*/  @!P0 BRA `(.L_x_3) ;  /* 0x0000000000dc8947 */ /* 0x000fea0003800000 */
[----:B------:R-:W0:Y:S01]  /*01c0*/  S2UR UR8, SR_CgaCtaId ;  /* 0x00000000000879c3 */ /* 0x000e220000008800 */
[----:B------:R-:W-:Y:S01]  /*01d0*/  UMOV UR4, 0x400 ;  /* 0x0000040000047882 */ /* 0x000fe20000000000 */
[----:B------:R-:W-:Y:S01]  /*01e0*/  UMOV UR5, 0x1 ;  /* 0x0000000100057882 */ /* 0x000fe20000000000 */
[----:B------:R-:W-:Y:S02]  /*01f0*/  UMOV UR6, 0x2 ;  /* 0x0000000200067882 */ /* 0x000fe40000000000 */
[----:B------:R-:W-:-:S04]  /*0200*/  UIADD3 UR6, -UR6, 0x100000, URZ ;  /* 0x0010000006067890 */ /* 0x000fc8000fffe13f */
[----:B------:R-:W-:Y:S02]  /*0210*/  USHF.L.U32 UR7, UR6, 0xb, URZ ;  /* 0x0000000b06077899 */ /* 0x000fe4000800063f */
[----:B------:R-:W-:Y:S02]  /*0220*/  USHF.L.U32 UR6, UR6, 0x1, URZ ;  /* 0x0000000106067899 */ /* 0x000fe4000800063f */
[----:B0-----:R-:W-:Y:S02]  /*0230*/  ULEA UR8, UR8, UR4, 0x18 ;  /* 0x0000000408087291 */ /* 0x001fe4000f8ec03f */
[----:B------:R-:W-:-:S04]  /*0240*/  UIADD3 UR4, -UR5, 0x100000, URZ ;  /* 0x0010000005047890 */ /* 0x000fc8000fffe13f */
[----:B------:R-:W-:Y:S02]  /*0250*/  USHF.L.U32 UR5, UR4, 0xb, URZ ;  /* 0x0000000b04057899 */ /* 0x000fe4000800063f */
[----:B------:R-:W-:Y:S01]  /*0260*/  USHF.L.U32 UR4, UR4, 0x1, URZ ;  /* 0x0000000104047899 */ /* 0x000fe2000800063f */
[----:B------:R-:W0:Y:S11]  /*0270*/  FENCE.VIEW.ASYNC.S ;  /* 0x00000000000073c6 */ /* 0x000e360000000000 */
[----:B0-----:R0:W1:Y:S01]  /*0280*/  SYNCS.EXCH.64 URZ, [UR8], UR4 ;  /* 0x00000004083f75b2 */ /* 0x0010620008000100 */
[----:B------:R0:W2:Y:S01]  /*0290*/  SYNCS.EXCH.64 URZ, [UR8+0xa8], UR6 ;  /* 0x0000a806083f75b2 */ /* 0x0000a20008000100 */
[----:B------:R0:W3:Y:S01]  /*02a0*/  SYNCS.EXCH.64 URZ, [UR8+0x8], UR4 ;  /* 0x00000804083f75b2 */ /* 0x0000e20008000100 */
[----:B------:R0:W4:Y:S01]  /*02b0*/  SYNCS.EXCH.64 URZ, [UR8+0xb0], UR6 ;  /* 0x0000b006083f75b2 */ /* 0x0001220008000100 */
[----:B------:R0:W0:Y:S01]  /*02c0*/  SYNCS.EXCH.64 URZ, [UR8+0x10], UR4 ;  /* 0x00001004083f75b2 */ /* 0x0000220008000100 */
        /* <DEDUP_REMOVED lines=37> */
[----:B-1234-:R-:W-:Y:S01]  /*0520*/  NOP ;  /* 0x0000000000007918 */ /* 0x01efe20000000000 */
.L_x_3:
[----:B0-----:R-:W-:Y:S05]  /*0530*/  BSYNC B0 ;  /* 0x0000000000007941 */ /* 0x001fea0003800000 */
.L_x_2:
[----:B------:R-:W-:Y:S01]  /*0540*/  SHF.R.S32.HI R3, RZ, 0x1f, R10 ;  /* 0x0000001fff037819 */ /* 0x000fe2000001140a */
[----:B------:R-:W0:Y:S01]  /*0550*/  SHFL.IDX PT, R7, R0, RZ, 0x1f ;  /* 0x00001fff00077589 */ /* 0x000e2200000e0000 */
[----:B------:R-:W1:Y:S01]  /*0560*/  S2UR UR13, SR_CTAID.X ;  /* 0x00000000000d79c3 */ /* 0x000e620000002500 */
[----:B------:R-:W-:Y:S02]  /*0570*/  ELECT P0, URZ, PT ;  /* 0x00000000003f782f */ /* 0x000fe40003800000 */
[----:B------:R-:W-:Y:S01]  /*0580*/  LEA.HI R3, R3, R10, RZ, 0x7 ;  /* 0x0000000a03037211 */ /* 0x000fe200078f38ff */
[----:B------:R1:W2:Y:S01]  /*0590*/  SHFL.IDX PT, R9, R0, RZ, 0x1f ;  /* 0x00001fff00097589 */ /* 0x0002a200000e0000 */
[----:B------:R-:W-:Y:S01]  /*05a0*/  ELECT P1, URZ, PT ;  /* 0x00000000003f782f */ /* 0x000fe20003820000 */
[----:B------:R-:W-:Y:S01]  /*05b0*/  NOP ;  /* 0x0000000000007918 */ /* 0x000fe20000000000 */
[----:B------:R-:W-:Y:S01]  /*05c0*/  LOP3.LUT R3, R3, 0xffffff80, RZ, 0xc0, !PT ;  /* 0xffffff8003037812 */ /* 0x000fe200078ec0ff */
[----:B------:R-:W3:Y:S01]  /*05d0*/  S2R R16, SR_CTAID.Y ;  /* 0x0000000000107919 */ /* 0x000ee20000002600 */
[----:B------:R-:W-:Y:S01]  /*05e0*/  ULDC UR4, c[0x0][0x150] ;  /* 0x0000540000047ab9 */ /* 0x000fe20000000800 */
[----:B------:R-:W4:Y:S01]  /*05f0*/  LDC R13, c[0x0][0x144] ;  /* 0x00005100ff0d7b82 */ /* 0x000f220000000800 */
[----:B------:R-:W-:Y:S01]  /*0600*/  UMOV UR11, 0x80 ;  /* 0x00000080000b7882 */ /* 0x000fe20000000000 */
[----:B------:R-:W-:Y:S01]  /*0610*/  IMAD.IADD R11, R10, 0x1, -R3 ;  /* 0x000000010a0b7824 */ /* 0x000fe200078e0a03 */
[----:B------:R-:W5:Y:S01]  /*0620*/  SHFL.IDX PT, R4, R4, RZ, 0x1f ;  /* 0x00001fff04047589 */ /* 0x000f6200000e0000 */
[----:B------:R-:W-:Y:S01]  /*0630*/  NOP ;  /* 0x0000000000007918 */ /* 0x000fe20000000000 */
[----:B------:R-:W-:-:S02]  /*0640*/  VIADD R40, R5, 0xffffffff ;  /* 0xffffffff05287836 */ /* 0x000fc40000000000 */
[----:B------:R-:W-:Y:S01]  /*0650*/  SHF.R.S32.HI R24, RZ, 0x1f, R11 ;  /* 0x0000001fff187819 */ /* 0x000fe2000001140b */
[----:B------:R-:W4:Y:S02]  /*0660*/  LDC R23, c[0x0][0x148] ;  /* 0x00005200ff177b82 */ /* 0x000f240000000800 */
[----:B------:R-:W-:Y:S02]  /*0670*/  ISETP.GE.U32.AND P4, PT, R40, 0x2, PT ;  /* 0x000000022800780c */ /* 0x000fe40003f86070 */
[----:B------:R-:W-:Y:S02]  /*0680*/  LEA.HI R3, R24, R11, RZ, 0x3 ;  /* 0x0000000b18037211 */ /* 0x000fe400078f18ff */
[----:B0-----:R-:W-:Y:S02]  /*0690*/  ISETP.NE.OR P0, PT, R7, RZ, !P0 ;  /* 0x000000ff0700720c */ /* 0x001fe40004705670 */
[--C-:B------:R-:W-:Y:S02]  /*06a0*/  SHF.R.S32.HI R7, RZ, 0x3, R3.reuse ;  /* 0x00000003ff077819 */ /* 0x100fe40000011403 */
[----:B------:R-:W-:-:S02]  /*06b0*/  SHF.R.S32.HI R8, RZ, 0x1f, R3 ;  /* 0x0000001fff087819 */ /* 0x000fc40000011403 */
[----:B------:R-:W-:Y:S02]  /*06c0*/  SHF.R.S32.HI R3, RZ, 0x1f, R6 ;  /* 0x0000001fff037819 */ /* 0x000fe40000011406 */
[----:B------:R-:W-:Y:S02]  /*06d0*/  LEA.HI R8, R8, R7, RZ, 0x2 ;  /* 0x0000000708087211 */ /* 0x000fe400078f10ff */
[----:B------:R-:W-:Y:S02]  /*06e0*/  LEA.HI R3, R3, R6, RZ, 0x2 ;  /* 0x0000000603037211 */ /* 0x000fe400078f10ff */
[----:B------:R-:W-:Y:S01]  /*06f0*/  LOP3.LUT R8, R8, 0xfffffffc, RZ, 0xc0, !PT ;  /* 0xfffffffc08087812 */ /* 0x000fe200078ec0ff */
[----:B------:R-:W-:Y:S01]  /*0700*/  VOTEU.ALL UP0, P0 ;  /* 0x00000000003f7886 */ /* 0x000fe20000000000 */
[----:B------:R-:W-:Y:S02]  /*0710*/  LOP3.LUT R3, R3, 0x3ffffffc, RZ, 0xc0, !PT ;  /* 0x3ffffffc03037812 */ /* 0x000fe400078ec0ff */
[----:B-1----:R-:W-:Y:S01]  /*0720*/  I2FP.F32.U32 R0, UR13 ;  /* 0x0000000d00007c45 */ /* 0x002fe20008201000 */
[----:B------:R-:W-:Y:S01]  /*0730*/  IMAD.IADD R8, R7, 0x1, -R8 ;  /* 0x0000000107087824 */ /* 0x000fe200078e0a08 */
[----:B--2---:R-:W-:Y:S01]  /*0740*/  ISETP.NE.OR P1, PT, R9, RZ, !P1 ;  /* 0x000000ff0900720c */ /* 0x004fe20004f25670 */
[----:B------:R-:W-:Y:S01]  /*0750*/  IMAD.IADD R3, R6, 0x1, -R3 ;  /* 0x0000000106037824 */ /* 0x000fe200078e0a03 */
[----:B------:R-:W0:Y:S01]  /*0760*/  @!UP0 S2UR UR7, SR_CgaCtaId ;  /* 0x00000000000789c3 */ /* 0x000e220000008800 */
[----:B------:R-:W-:Y:S01]  /*0770*/  FMUL R12, R0, UR4 ;  /* 0x00000004000c7c20 */ /* 0x000fe20008400000 */
[----:B------:R-:W-:Y:S01]  /*0780*/  ULDC UR4, c[0x0][0x154] ;  /* 0x0000550000047ab9 */ /* 0x000fe20000000800 */
[----:B------:R-:W-:Y:S01]  /*0790*/  IMAD R8, R3, 0x4, R8 ;  /* 0x0000000403087824 */ /* 0x000fe200078e0208 */
[----:B------:R-:W-:Y:S01]  /*07a0*/  SHF.R.S32.HI R3, RZ, 0x1f, R2 ;  /* 0x0000001fff037819 */ /* 0x000fe20000011402 */
[----:B------:R-:W-:Y:S01]  /*07b0*/  @!UP0 UMOV UR6, 0x400 ;  /* 0x0000040000068882 */ /* 0x000fe20000000000 */
[----:B-----5:R-:W-:Y:S01]  /*07c0*/  R2UR UR12, R4 ;  /* 0x00000000040c72ca */ /* 0x020fe200000e0000 */
[----:B------:R-:W1:Y:S01]  /*07d0*/  F2I.U32.TRUNC.NTZ R12, R12 ;  /* 0x0000000c000c7305 */ /* 0x000e62000020f000 */
[----:B------:R-:W-:Y:S01]  /*07e0*/  LEA.HI R3, R3, R2, RZ, 0x2 ;  /* 0x0000000203037211 */ /* 0x000fe200078f10ff */
[C---:B------:R-:W-:Y:S01]  /*07f0*/  IMAD.SHL.U32 R7, R8.reuse, 0x4, RZ ;  /* 0x0000000408077824 */ /* 0x040fe200078e00ff */
[----:B------:R-:W-:Y:S01]  /*0800*/  LEA.HI R0, R8, R8, RZ, 0x1 ;  /* 0x0000000808007211 */ /* 0x000fe200078f08ff */
[----:B------:R-:W-:Y:S01]  /*0810*/  VOTEU.ALL UP1, P1 ;  /* 0x00000000003f7886 */ /* 0x000fe20000820000 */
[----:B------:R-:W-:Y:S01]  /*0820*/  LOP3.LUT R3, R3, 0xfffffffc, RZ, 0xc0, !PT ;  /* 0xfffffffc03037812 */ /* 0x000fe200078ec0ff */
[----:B------:R-:W-:Y:S01]  /*0830*/  VOTEU.ALL UP2, P1 ;  /* 0x00000000003f7886 */ /* 0x000fe20000840000 */
[----:B------:R-:W-:Y:S01]  /*0840*/  LOP3.LUT R9, R0, 0xfffffffe, RZ, 0xc0, !PT ;  /* 0xfffffffe00097812 */ /* 0x000fe200078ec0ff */
[----:B------:R-:W-:Y:S01]  /*0850*/  VOTEU.ALL UP3, P1 ;  /* 0x00000000003f7886 */ /* 0x000fe20000860000 */
[----:B------:R-:W2:Y:S01]  /*0860*/  @!UP1 S2UR UR10, SR_CgaCtaId ;  /* 0x00000000000a99c3 */ /* 0x000ea20000008800 */
[----:B------:R-:W-:Y:S01]  /*0870*/  IMAD.IADD R22, R2, 0x1, -R3 ;  /* 0x0000000102167824 */ /* 0x000fe200078e0a03 */
[----:B---3--:R-:W-:Y:S01]  /*0880*/  I2FP.F32.U32 R0, R16 ;  /* 0x0000001000007245 */ /* 0x008fe20000201000 */
[----:B------:R-:W-:Y:S01]  /*0890*/  IMAD.IADD R9, R8, 0x1, -R9 ;  /* 0x0000000108097824 */ /* 0x000fe200078e0a09 */
[----:B------:R-:W-:Y:S01]  /*08a0*/  @!UP1 UMOV UR9, 0x400 ;  /* 0x0000040000099882 */ /* 0x000fe20000000000 */
[----:B------:R-:W-:Y:S01]  /*08b0*/  VOTEU.ALL UP4, P1 ;  /* 0x00000000003f7886 */ /* 0x000fe20000880000 */
[----:B-1----:R-:W-:-:S02]  /*08c0*/  IMAD.MOV R26, RZ, RZ, -R12 ;  /* 0x000000ffff1a7224 */ /* 0x002fc400078e0a0c */
[----:B------:R-:W-:Y:S01]  /*08d0*/  FMUL R0, R0, UR4 ;  /* 0x0000000400007c20 */ /* 0x000fe20008400000 */
[----:B------:R-:W1:Y:S01]  /*08e0*/  LDC R2, c[0x0][0x140] ;  /* 0x00005000ff027b82 */ /* 0x000e620000000800 */
[----:B------:R-:W-:Y:S01]  /*08f0*/  UMOV UR4, 0x20 ;  /* 0x0000002000047882 */ /* 0x000fe20000000000 */
[----:B----4-:R-:W-:Y:S01]  /*0900*/  IMAD R26, R13, R26, UR13 ;  /* 0x0000000d0d1a7e24 */ /* 0x010fe2000f8e021a */
[----:B------:R-:W-:-:S04]  /*0910*/  @!UP0 UIADD3 UR4, -UR4, 0x100000, URZ ;  /* 0x0010000004048890 */ /* 0x000fc8000fffe13f */
[----:B------:R-:W-:Y:S02]  /*0920*/  @!UP0 USHF.L.U32 UR5, UR4, 0xb, URZ ;  /* 0x0000000b04058899 */ /* 0x000fe4000800063f */
[----:B------:R-:W-:Y:S01]  /*0930*/  @!UP0 USHF.L.U32 UR4, UR4, 0x1, URZ ;  /* 0x0000000104048899 */ /* 0x000fe2000800063f */
[----:B------:R-:W-:Y:S01]  /*0940*/  LOP3.LUT R12, R8, 0xc, R7, 0x78, !PT ;  /* 0x0000000c080c7812 */ /* 0x000fe200078e7807 */
[----:B------:R-:W3:Y:S01]  /*0950*/  F2I.U32.TRUNC.NTZ R0, R0 ;  /* 0x0000000000007305 */ /* 0x000ee2000020f000 */
[----:B0-----:R-:W-:Y:S01]  /*0960*/  @!UP0 ULEA UR8, UR7, UR6, 0x18 ;  /* 0x0000000607088291 */ /* 0x001fe2000f8ec03f */
[----:B------:R-:W-:Y:S01]  /*0970*/  ISETP.NE.AND P3, PT, R9, R26, PT ;  /* 0x0000001a0900720c */ /* 0x000fe20003f65270 */
[----:B------:R-:W-:-:S04]  /*0980*/  @!UP1 UIADD3 UR6, -UR11, 0x100000, URZ ;  /* 0x001000000b069890 */ /* 0x000fc8000fffe13f */
[----:B------:R-:W-:Y:S02]  /*0990*/  @!UP1 USHF.L.U32 UR7, UR6, 0xb, URZ ;  /* 0x0000000b06079899 */ /* 0x000fe4000800063f */
[----:B------:R-:W-:Y:S01]  /*09a0*/  @!UP1 USHF.L.U32 UR6, UR6, 0x1, URZ ;  /* 0x0000000106069899 */ /* 0x000fe2000800063f */
[C---:B------:R-:W-:Y:S01]  /*09b0*/  ISETP.NE.AND P2, PT, R22.reuse, 0x3, PT ;  /* 0x000000031600780c */ /* 0x040fe20003f45270 */
[----:B------:R-:W-:Y:S01]  /*09c0*/  VOTEU.ALL UP5, P1 ;  /* 0x00000000003f7886 */ /* 0x000fe200008a0000 */
[----:B------:R-:W-:Y:S01]  /*09d0*/  VOTEU.ALL UP0, P0 ;  /* 0x00000000003f7886 */ /* 0x000fe20000000000 */
[----:B------:R-:W-:Y:S01]  /*09e0*/  IMAD.MOV.U32 R13, RZ, RZ, 0x1 ;  /* 0x00000001ff0d7424 */ /* 0x000fe200078e00ff */
[----:B--2---:R-:W-:Y:S01]  /*09f0*/  @!UP1 ULEA UR9, UR10, UR9, 0x18 ;  /* 0x000000090a099291 */ /* 0x004fe2000f8ec03f */
[----:B------:R-:W-:Y:S01]  /*0a00*/  VOTEU.ALL UP1, P0 ;  /* 0x00000000003f7886 */ /* 0x000fe20000020000 */
[----:B------:R-:W-:Y:S01]  /*0a10*/  ISETP.EQ.OR P0, PT, R22, RZ, !P2 ;  /* 0x000000ff1600720c */ /* 0x000fe20005702670 */
[----:B---3--:R-:W-:Y:S01]  /*0a20*/  IMAD.MOV R28, RZ, RZ, -R0 ;  /* 0x000000ffff1c7224 */ /* 0x008fe200078e0a00 */
[----:B------:R-:W-:Y:S01]  /*0a30*/  @P3 LEA.HI R0, R12, R12, RZ, 0x1 ;  /* 0x0000000c0c003211 */ /* 0x000fe200078f08ff */
[----:B------:R-:W0:Y:S02]  /*0a40*/  FENCE.VIEW.ASYNC.S ;  /* 0x00000000000073c6 */ /* 0x000e240000000000 */
[----:B0-----:R0:W2:Y:S01]  /*0a50*/  @!UP0 SYNCS.EXCH.64 URZ, [UR8+0x180], UR4 ;  /* 0x00018004083f85b2 */ /* 0x0010a20008000100 */
[----:B------:R-:W-:Y:S01]  /*0a60*/  ISETP.EQ.AND P0, PT, R5, RZ, P0 ;  /* 0x000000ff0500720c */ /* 0x000fe20000702270 */
[----:B------:R-:W-:Y:S01]  /*0a70*/  IMAD R3, R23, R28, R16 ;  /* 0x0000001c17037224 */ /* 0x000fe200078e0210 */
[----:B-1----:R-:W-:-:S02]  /*0a80*/  ISETP.EQ.U32.AND P1, PT, R2, 0x1, PT ;  /* 0x000000010200780c */ /* 0x002fc40003f22070 */
[----:B------:R-:W-:Y:S02]  /*0a90*/  @P3 SHF.R.S32.HI R0, RZ, 0x1, R0 ;  /* 0x00000001ff003819 */ /* 0x000fe40000011400 */
[----:B------:R-:W-:Y:S02]  /*0aa0*/  SEL R7, RZ, 0x1, !P0 ;  /* 0x00000001ff077807 */ /* 0x000fe40004000000 */
[----:B------:R-:W-:Y:S02]  /*0ab0*/  @P3 ISETP.NE.AND P5, PT, R0, R3, PT ;  /* 0x000000030000320c */ /* 0x000fe40003fa5270 */
[----:B------:R-:W-:Y:S02]  /*0ac0*/  ISETP.NE.AND P2, PT, R5, RZ, PT ;  /* 0x000000ff0500720c */ /* 0x000fe40003f45270 */
[----:B------:R-:W-:Y:S02]  /*0ad0*/  SEL R7, R7, 0x2, P4 ;  /* 0x0000000207077807 */ /* 0x000fe40002000000 */
[----:B------:R-:W-:Y:S01]  /*0ae0*/  @P3 SEL R13, RZ, 0x1, P5 ;  /* 0x00000001ff0d3807 */ /* 0x000fe20002800000 */
[----:B------:R0:W1:Y:S01]  /*0af0*/  @!UP1 SYNCS.EXCH.64 URZ, [UR8+0x188], UR4 ;  /* 0x00018804083f95b2 */ /* 0x0000620008000100 */
[----:B------:R-:W-:Y:S01]  /*0b00*/  NOP ;  /* 0x0000000000007918 */ /* 0x000fe20000000000 */
[----:B------:R0:W3:Y:S01]  /*0b10*/  @!UP2 SYNCS.EXCH.64 URZ, [UR9+0x160], UR6 ;  /* 0x00016006093fa5b2 */ /* 0x0000e20008000100 */
[----:B------:R0:W4:Y:S01]  /*0b20*/  @!UP3 SYNCS.EXCH.64 URZ, [UR9+0x168], UR6 ;  /* 0x00016806093fb5b2 */ /* 0x0001220008000100 */
[----:B------:R0:W0:Y:S01]  /*0b30*/  @!UP4 SYNCS.EXCH.64 URZ, [UR9+0x170], UR6 ;  /* 0x00017006093fc5b2 */ /* 0x0000220008000100 */
[----:B------:R0:W0:Y:S01]  /*0b40*/  @!UP5 SYNCS.EXCH.64 URZ, [UR9+0x178], UR6 ;  /* 0x00017806093fd5b2 */ /* 0x0000220008000100 */
[----:B------:R-:W-:Y:S01]  /*0b50*/  NOP ;  /* 0x0000000000007918 */ /* 0x000fe20000000000 */
[----:B--2---:R-:W-:Y:S05]  /*0b60*/  @!P1 BRA `(.L_x_4) ;  /* 0x0000000000089947 */ /* 0x004fea0003800000 */
[----:B01-34-:R-:W-:Y:S01]  /*0b70*/  UCGABAR_ARV ;  /* 0x00000000000079c7 */ /* 0x01bfe20008000000 */
[----:B------:R-:W-:Y:S05]  /*0b80*/  BRA `(.L_x_5) ;  /* 0x0000000000047947 */ /* 0x000fea0003800000 */
.L_x_4:
[----:B01-34-:R-:W-:Y:S01]  /*0b90*/  NOP ;  /* 0x0000000000007918 */ /* 0x01bfe20000000000 */
.L_x_5:
[----:B------:R-:W-:Y:S01]  /*0ba0*/  ULDC.64 UR4, c[0x0][0x698] ;  /* 0x0001a60000047ab9 */ /* 0x000fe20000000a00 */
[----:B------:R-:W-:Y:S01]  /*0bb0*/  ULDC.64 UR16, c[0x0][0x208] ;  /* 0x0000820000107ab9 */ /* 0x000fe20000000a00 */
[----:B------:R-:W-:-:S04]  /*0bc0*/  ISETP.NE.U32.AND P0, PT, RZ, UR4, PT ;  /* 0x00000004ff007c0c */ /* 0x000fc8000bf05070 */
[----:B------:R-:W-:-:S13]  /*0bd0*/  ISETP.NE.AND.EX P0, PT, RZ, UR5, PT, P0 ;  /* 0x00000005ff007c0c */ /* 0x000fda000bf05300 */
[----:B------:R-:W-:Y:S05]  /*0be0*/  @!P0 BRA `(.L_x_6) ;  /* 0x00000000001c8947 */ /* 0x000fea0003800000 */
[----:B------:R-:W0:Y:S02]  /*0bf0*/  LDC.64 R2, c[0x0][0x698] ;  /* 0x0001a600ff027b82 */ /* 0x000e240000000a00 */
[----:B0-----:R-:W2:Y:S02]  /*0c00*/  LDG.E.64 R2, desc[UR16][R2.64] ;  /* 0x0000001002027981 */ /* 0x001ea4000c1e1b00 */
[----:B--2---:R-:W-:-:S04]  /*0c10*/  ISETP.NE.U32.AND P0, PT, R2, RZ, PT ;  /* 0x000000ff0200720c */ /* 0x004fc80003f05070 */
[----:B------:R-:W-:-:S13]  /*0c20*/  ISETP.NE.AND.EX P0, PT, R3, RZ, PT, P0 ;  /* 0x000000ff0300720c */ /* 0x000fda0003f05300 */
[----:B------:R-:W-:Y:S05]  /*0c30*/  @!P0 BRA `(.L_x_6) ;  /* 0x0000000000088947 */ /* 0x000fea0003800000 */
[----:B------:R0:W5:Y:S01]  /*0c40*/  LD.E R14, desc[UR16][R2.64] ;  /* 0x00000010020e7980 */ /* 0x000162000c101900 */
[----:B------:R-:W-:Y:S05]  /*0c50*/  BRA `(.L_x_7) ;  /* 0x0000000000207947 */ /* 0x000fea0003800000 */
.L_x_6:
[----:B------:R-:W-:Y:S02]  /*0c60*/  ULDC.64 UR4, c[0x0][0x688] ;  /* 0x0001a20000047ab9 */ /* 0x000fe40000000a00 */
[----:B------:R-:W-:-:S04]  /*0c70*/  ISETP.NE.U32.AND P0, PT, RZ, UR4, PT ;  /* 0x00000004ff007c0c */ /* 0x000fc8000bf05070 */
[----:B------:R-:W-:-:S13]  /*0c80*/  ISETP.NE.AND.EX P0, PT, RZ, UR5, PT, P0 ;  /* 0x00000005ff007c0c */ /* 0x000fda000bf05300 */
[----:B------:R-:W-:Y:S05]  /*0c90*/  @!P0 BRA `(.L_x_8) ;  /* 0x00000000000c8947 */ /* 0x000fea0003800000 */
[----:B------:R-:W0:Y:S02]  /*0ca0*/  LDC.64 R14, c[0x0][0x688] ;  /* 0x0001a200ff0e7b82 */ /* 0x000e240000000a00 */
[----:B0-----:R1:W5:Y:S01]  /*0cb0*/  LDG.E R14, desc[UR16][R14.64] ;  /* 0x000000100e0e7981 */ /* 0x001362000c1e1900 */
[----:B------:R-:W-:Y:S05]  /*0cc0*/  BRA `(.L_x_7) ;  /* 0x0000000000047947 */ /* 0x000fea0003800000 */
.L_x_8:
[----:B------:R-:W2:Y:S02]  /*0cd0*/  LDC R14, c[0x0][0x680] ;  /* 0x0001a000ff0e7b82 */ /* 0x000ea40000000800 */
.L_x_7:
[----:B------:R-:W-:Y:S02]  /*0ce0*/  ULDC.64 UR4, c[0x0][0x6a0] ;  /* 0x0001a80000047ab9 */ /* 0x000fe40000000a00 */
[----:B------:R-:W-:-:S04]  /*0cf0*/  ISETP.NE.U32.AND P0, PT, RZ, UR4, PT ;  /* 0x00000004ff007c0c */ /* 0x000fc8000bf05070 */
[----:B------:R-:W-:-:S13]  /*0d00*/  ISETP.NE.AND.EX P0, PT, RZ, UR5, PT, P0 ;  /* 0x00000005ff007c0c */ /* 0x000fda000bf05300 */
[----:B------:R-:W-:Y:S05]  /*0d10*/  @!P0 BRA `(.L_x_9) ;  /* 0x00000000001c8947 */ /* 0x000fea0003800000 */
[----:B0-----:R-:W0:Y:S02]  /*0d20*/  LDC.64 R2, c[0x0][0x6a0] ;  /* 0x0001a800ff027b82 */ /* 0x001e240000000a00 */
[----:B0-----:R-:W3:Y:S02]  /*0d30*/  LDG.E.64 R2, desc[UR16][R2.64] ;  /* 0x0000001002027981 */ /* 0x001ee4000c1e1b00 */
[----:B---3--:R-:W-:-:S04]  /*0d40*/  ISETP.NE.U32.AND P0, PT, R2, RZ, PT ;  /* 0x000000ff0200720c */ /* 0x008fc80003f05070 */
[----:B------:R-:W-:-:S13]  /*0d50*/  ISETP.NE.AND.EX P0, PT, R3, RZ, PT, P0 ;  /* 0x000000ff0300720c */ /* 0x000fda0003f05300 */
[----:B------:R-:W-:Y:S05]  /*0d60*/  @!P0 BRA `(.L_x_9) ;  /* 0x0000000000088947 */ /* 0x000fea0003800000 */
[----:B-1----:R0:W5:Y:S01]  /*0d70*/  LD.E R15, desc[UR16][R2.64] ;  /* 0x00000010020f7980 */ /* 0x002162000c101900 */
[----:B------:R-:W-:Y:S05]  /*0d80*/  BRA `(.L_x_10) ;  /* 0x0000000000207947 */ /* 0x000fea0003800000 */
.L_x_9:
[----:B------:R-:W-:Y:S02]  /*0d90*/  ULDC.64 UR4, c[0x0][0x690] ;  /* 0x0001a40000047ab9 */ /* 0x000fe40000000a00 */
[----:B------:R-:W-:-:S04]  /*0da0*/  ISETP.NE.U32.AND P0, PT, RZ, UR4, PT ;  /* 0x00000004ff007c0c */ /* 0x000fc8000bf05070 */
[----:B------:R-:W-:-:S13]  /*0db0*/  ISETP.NE.AND.EX P0, PT, RZ, UR5, PT, P0 ;  /* 0x00000005ff007c0c */ /* 0x000fda000bf05300 */
[----:B------:R-:W-:Y:S05]  /*0dc0*/  @!P0 BRA `(.L_x_11) ;  /* 0x00000000000c8947 */ /* 0x000fea0003800000 */
[----:B0-----:R-:W1:Y:S02]  /*0dd0*/  LDC.64 R2, c[0x0][0x690] ;  /* 0x0001a400ff027b82 */ /* 0x001e640000000a00 */
[----:B-1----:R1:W5:Y:S01]  /*0de0*/  LDG.E R15, desc[UR16][R2.64] ;  /* 0x00000010020f7981 */ /* 0x002362000c1e1900 */
[----:B------:R-:W-:Y:S05]  /*0df0*/  BRA `(.L_x_10) ;  /* 0x0000000000047947 */ /* 0x000fea0003800000 */
.L_x_11:
[----:B-1----:R-:W3:Y:S02]  /*0e00*/  LDC R15, c[0x0][0x684] ;  /* 0x0001a100ff0f7b82 */ /* 0x002ee40000000800 */
.L_x_10:
[----:B------:R-:W4:Y:S01]  /*0e10*/  LDC R0, c[0x0][0x75c] ;  /* 0x0001d700ff007b82 */ /* 0x000f220000000800 */
[----:B------:R-:W-:Y:S01]  /*0e20*/  ULDC UR8, c[0x0][0x604] ;  /* 0x0001810000087ab9 */ /* 0x000fe20000000800 */
[----:B------:R-:W-:Y:S01]  /*0e30*/  ISETP.NE.AND P0, PT, R5, 0x2, PT ;  /* 0x000000020500780c */ /* 0x000fe20003f05270 */
[----:B------:R-:W-:Y:S01]  /*0e40*/  UIADD3 UR8, UR8, 0x1f, URZ ;  /* 0x0000001f08087890 */ /* 0x000fe2000fffe03f */
[----:B------:R-:W-:Y:S01]  /*0e50*/  IMAD.U32 R4, RZ, RZ, UR13 ;  /* 0x0000000dff047e24 */ /* 0x000fe2000f8e00ff */
[----:B------:R-:W-:Y:S01]  /*0e60*/  UMOV UR5, URZ ;  /* 0x0000003f00057c82 */ /* 0x000fe20008000000 */
[----:B------:R-:W-:Y:S01]  /*0e70*/  UMOV UR4, URZ ;  /* 0x0000003f00047c82 */ /* 0x000fe20008000000 */
[----:B------:R-:W-:Y:S01]  /*0e80*/  USHF.R.S32.HI UR9, URZ, 0x1f, UR8 ;  /* 0x0000001f3f097899 */ /* 0x000fe20008011408 */
[----:B------:R-:W-:-:S03]  /*0e90*/  ULDC.64 UR10, c[0x0][0x750] ;  /* 0x0001d400000a7ab9 */ /* 0x000fc60000000a00 */
[----:B------:R-:W-:Y:S01]  /*0ea0*/  ULEA.HI UR9, UR9, UR8, URZ, 0x5 ;  /* 0x0000000809097291 */ /* 0x000fe2000f8f283f */
[----:B----4-:R-:W-:-:S13]  /*0eb0*/  ISETP.NE.AND P3, PT, R0, 0x1, PT ;  /* 0x000000010000780c */ /* 0x010fda0003f65270 */
[----:B01----:R-:W0:Y:S01]  /*0ec0*/  @P3 LDC R3, c[0x0][0x10] ;  /* 0x00000400ff033b82 */ /* 0x003e220000000800 */
[----:B------:R-:W-:Y:S02]  /*0ed0*/  @P3 IMAD.MOV.U32 R17, RZ, RZ, RZ ;  /* 0x000000ffff113224 */ /* 0x000fe400078e00ff */
[----:B------:R-:W-:-:S05]  /*0ee0*/  @P3 IMAD.MOV.U32 R5, RZ, RZ, RZ ;  /* 0x000000ffff053224 */ /* 0x000fca00078e00ff */
[----:B------:R-:W1:Y:S01]  /*0ef0*/  @!P3 LDC R9, c[0x0][0xc] ;  /* 0x00000300ff09bb82 */ /* 0x000e620000000800 */
[----:B------:R-:W-:Y:S01]  /*0f00*/  ULDC UR6, c[0x0][0xc] ;  /* 0x0000030000067ab9 */ /* 0x000fe20000000800 */
[----:B------:R-:W-:Y:S02]  /*0f10*/  ULDC UR7, c[0x0][0x10] ;  /* 0x0000040000077ab9 */ /* 0x000fe40000000800 */
[----:B------:R-:W-:-:S04]  /*0f20*/  UIMAD.WIDE.U32 UR6, UR6, UR7, URZ ;  /* 0x00000007060672a5 */ /* 0x000fc8000f8e003f */
[----:B------:R-:W4:Y:S01]  /*0f30*/  LDC R8, c[0x0][0x14] ;  /* 0x00000500ff087b82 */ /* 0x000f220000000800 */
[----:B0-----:R-:W-:-:S04]  /*0f40*/  @P3 IMAD.WIDE.U32 R2, R3, UR13, R16 ;  /* 0x0000000d03023c25 */ /* 0x001fc8000f8e0010 */
[----:B------:R-:W-:Y:S02]  /*0f50*/  @P3 IMAD.IADD R3, R3, 0x1, R5 ;  /* 0x0000000103033824 */ /* 0x000fe400078e0205 */
[----:B------:R-:W-:Y:S02]  /*0f60*/  IMAD.MOV.U32 R5, RZ, RZ, RZ ;  /* 0x000000ffff057224 */ /* 0x000fe400078e00ff */
[----:B-1----:R-:W-:-:S04]  /*0f70*/  @!P3 IMAD.WIDE.U32 R4, R16, R9, R4 ;  /* 0x000000091004b225 */ /* 0x002fc800078e0004 */
[----:B------:R-:W-:Y:S02]  /*0f80*/  @!P3 IMAD.MOV.U32 R2, RZ, RZ, R4 ;  /* 0x000000ffff02b224 */ /* 0x000fe400078e0004 */
[C---:B----4-:R-:W-:Y:S02]  /*0f90*/  IMAD R19, R8.reuse, UR7, RZ ;  /* 0x0000000708137c24 */ /* 0x050fe4000f8e02ff */
[----:B------:R-:W-:Y:S01]  /*0fa0*/  IMAD.WIDE.U32 R8, R8, UR6, RZ ;  /* 0x0000000608087c25 */ /* 0x000fe2000f8e00ff */
[----:B------:R-:W-:-:S03]  /*0fb0*/  USHF.R.S32.HI UR6, URZ, 0x5, UR9 ;  /* 0x000000053f067899 */ /* 0x000fc60008011409 */
[----:B------:R-:W-:Y:S02]  /*0fc0*/  @!P3 IMAD.MOV.U32 R3, RZ, RZ, R5 ;  /* 0x000000ffff03b224 */ /* 0x000fe400078e0005 */
[----:B------:R-:W-:Y:S01]  /*0fd0*/  IMAD.IADD R0, R9, 0x1, R19 ;  /* 0x0000000109007824 */ /* 0x000fe200078e0213 */
[----:B------:R-:W-:Y:S06]  /*0fe0*/  @P0 BRA `(.L_x_12) ;  /* 0x0000000000280947 */ /* 0x000fec0003800000 */
[----:B------:R-:W-:Y:S01]  /*0ff0*/  UIMAD.WIDE.U32 UR4, UR6, -0x79e79e79, URZ ;  /* 0x86186187060478a5 */ /* 0x000fe2000f8e003f */
[----:B------:R-:W-:Y:S01]  /*1000*/  IADD3 R2, P0, R2, R8, RZ ;  /* 0x0000000802027210 */ /* 0x000fe20007f1e0ff */
[----:B------:R-:W-:Y:S02]  /*1010*/  UISETP.GE.U32.AND UP0, UPT, UR6, 0x15, UPT ;  /* 0x000000150600788c */ /* 0x000fe4000bf06070 */
[----:B------:R-:W-:Y:S02]  /*1020*/  UIADD3 UR4, -UR5, UR6, URZ ;  /* 0x0000000605047290 */ /* 0x000fe4000fffe13f */
[----:B------:R-:W-:Y:S02]  /*1030*/  IMAD.X R3, R0, 0x1, R3, P0 ;  /* 0x0000000100037824 */ /* 0x000fe400000e0603 */
[----:B------:R-:W-:-:S04]  /*1040*/  ULEA.HI UR4, UR4, UR5, URZ, 0x1f ;  /* 0x0000000504047291 */ /* 0x000fc8000f8ff83f */
[----:B------:R-:W-:-:S03]  /*1050*/  USHF.R.U32.HI UR5, URZ, 0x4, UR4 ;  /* 0x000000043f057899 */ /* 0x000fc60008011604 */
[----:B------:R-:W-:Y:S01]  /*1060*/  UMOV UR4, URZ ;  /* 0x0000003f00047c82 */ /* 0x000fe20008000000 */
[----:B------:R-:W-:Y:S02]  /*1070*/  @UP0 ULOP3.LUT UR4, UR5, 0x1, URZ, 0xc0, !UPT ;  /* 0x0000000105040892 */ /* 0x000fe4000f8ec03f */
[----:B------:R-:W-:-:S12]  /*1080*/  UIMAD UR5, UR5, -0x15, UR6 ;  /* 0xffffffeb050578a4 */ /* 0x000fd8000f8e0206 */
.L_x_12:
[----:B------:R-:W-:Y:S01]  /*1090*/  ISETP.GE.U32.AND P0, PT, R2, UR10, PT ;  /* 0x0000000a02007c0c */ /* 0x000fe2000bf06070 */
[----:B------:R-:W-:Y:S01]  /*10a0*/  IMAD.MOV.U32 R6, RZ, RZ, -0x1 ;  /* 0xffffffffff067424 */ /* 0x000fe200078e00ff */
[----:B------:R-:W-:Y:S01]  /*10b0*/  PRMT R18, RZ, 0x7610, R18 ;  /* 0x00007610ff127816 */ /* 0x000fe20000000012 */
[----:B------:R-:W-:Y:S01]  /*10c0*/  IMAD.MOV.U32 R5, RZ, RZ, -0x1 ;  /* 0xffffffffff057424 */ /* 0x000fe200078e00ff */
[----:B------:R-:W-:Y:S01]  /*10d0*/  ISETP.GE.U32.AND.EX P0, PT, R3, UR11, PT, P0 ;  /* 0x0000000b03007c0c */ /* 0x000fe2000bf06100 */
[----:B------:R-:W-:-:S12]  /*10e0*/  IMAD.MOV.U32 R4, RZ, RZ, -0x1 ;  /* 0xffffffffff047424 */ /* 0x000fd800078e00ff */
[----:B------:R-:W-:Y:S05]  /*10f0*/  @P0 BRA `(.L_x_13) ;  /* 0x0000000400240947 */ /* 0x000fea0003800000 */
[----:B------:R-:W0:Y:S01]  /*1100*/  LDC.64 R30, c[0x0][0x728] ;  /* 0x0001ca00ff1e7b82 */ /* 0x000e220000000a00 */
[----:B------:R-:W-:Y:S02]  /*1110*/  IMAD.MOV.U32 R4, RZ, RZ, R2 ;  /* 0x000000ffff047224 */ /* 0x000fe400078e0002 */
[----:B------:R-:W-:-:S05]  /*1120*/  IMAD.MOV.U32 R5, RZ, RZ, R3 ;  /* 0x000000ffff057224 */ /* 0x000fca00078e0003 */
[----:B------:R-:W1:Y:S08]  /*1130*/  LDC R6, c[0x0][0x730] ;  /* 0x0001cc00ff067b82 */ /* 0x000e700000000800 */
[----:B------:R-:W4:Y:S01]  /*1140*/  LDC.64 R32, c[0x0][0x720] ;  /* 0x0001c800ff207b82 */ /* 0x000f220000000a00 */
[----:B0-----:R-:W-:-:S04]  /*1150*/  ISETP.NE.U32.AND P0, PT, R30, RZ, PT ;  /* 0x000000ff1e00720c */ /* 0x001fc80003f05070 */
[----:B------:R-:W-:-:S13]  /*1160*/  ISETP.NE.AND.EX P0, PT, R31, RZ, PT, P0 ;  /* 0x000000ff1f00720c */ /* 0x000fda0003f05300 */
[----:B-1--4-:R-:W-:Y:S05]  /*1170*/  @!P0 BRA `(.L_x_14) ;  /* 0x0000000000288947 */ /* 0x012fea0003800000 */
[----:B------:R-:W0:Y:S02]  /*1180*/  LDC R21, c[0x0][0x734] ;  /* 0x0001cd00ff157b82 */ /* 0x000e240000000800 */
[----:B0-----:R-:W-:-:S05]  /*1190*/  IADD3 R21, P0, R2, R21, RZ ;  /* 0x0000001502157210 */ /* 0x001fca0007f1e0ff */
[----:B------:R-:W-:-:S04]  /*11a0*/  IMAD.X R25, RZ, RZ, R3, P0 ;  /* 0x000000ffff197224 */ /* 0x000fc800000e0603 */
[----:B------:R-:W-:-:S04]  /*11b0*/  IMAD.WIDE.U32 R4, R25, R30, RZ ;  /* 0x0000001e19047225 */ /* 0x000fc800078e00ff */
[----:B------:R-:W-:-:S04]  /*11c0*/  IMAD.WIDE.U32 R18, P0, R21, R31, R4 ;  /* 0x0000001f15127225 */ /* 0x000fc80007800004 */
[----:B------:R-:W-:-:S04]  /*11d0*/  IMAD.WIDE.U32 R4, R21, R30, RZ ;  /* 0x0000001e15047225 */ /* 0x000fc800078e00ff */
[----:B------:R-:W-:Y:S01]  /*11e0*/  IMAD.X R21, RZ, RZ, RZ, P0 ;  /* 0x000000ffff157224 */ /* 0x000fe200000e06ff */
[----:B------:R-:W-:Y:S01]  /*11f0*/  IADD3 RZ, P0, R5, R18, RZ ;  /* 0x0000001205ff7210 */ /* 0x000fe20007f1e0ff */
[----:B------:R-:W-:-:S04]  /*1200*/  IMAD.MOV.U32 R20, RZ, RZ, R19 ;  /* 0x000000ffff147224 */ /* 0x000fc800078e0013 */
[----:B------:R-:W-:-:S08]  /*1210*/  IMAD.WIDE.U32.X R4, R25, R31, R20, P0 ;  /* 0x0000001f19047225 */ /* 0x000fd000000e0414 */
.L_x_14:
[----:B------:R-:W0:Y:S01]  /*1220*/  LDC.64 R34, c[0x0][0x740] ;  /* 0x0001d000ff227b82 */ /* 0x000e220000000a00 */
[-CC-:B------:R-:W-:Y:S01]  /*1230*/  SHF.R.U64 R36, R4, R6.reuse, R5.reuse ;  /* 0x0000000604247219 */ /* 0x180fe20000001205 */
[----:B------:R-:W-:Y:S01]  /*1240*/  IMAD.MOV.U32 R37, RZ, RZ, 0x1 ;  /* 0x00000001ff257424 */ /* 0x000fe200078e00ff */
[----:B------:R-:W-:Y:S02]  /*1250*/  SHF.R.U32.HI R4, RZ, R6, R5 ;  /* 0x00000006ff047219 */ /* 0x000fe40000011605 */
[----:B------:R-:W-:-:S03]  /*1260*/  IADD3 R19, P0, RZ, -R36, RZ ;  /* 0x80000024ff137210 */ /* 0x000fc60007f1e0ff */
[----:B------:R-:W1:Y:S02]  /*1270*/  LDC R18, c[0x0][0x718] ;  /* 0x0001c600ff127b82 */ /* 0x000e640000000800 */
[----:B------:R-:W-:-:S04]  /*1280*/  IMAD.X R5, RZ, RZ, ~R4, P0 ;  /* 0x000000ffff057224 */ /* 0x000fc800000e0e04 */
[-C--:B------:R-:W-:Y:S02]  /*1290*/  IMAD R6, R5, R32.reuse, RZ ;  /* 0x0000002005067224 */ /* 0x080fe400078e02ff */
[----:B------:R-:W4:Y:S01]  /*12a0*/  LDC R21, c[0x0][0x708] ;  /* 0x0001c200ff157b82 */ /* 0x000f220000000800 */
[----:B------:R-:W-:-:S04]  /*12b0*/  IMAD.WIDE.U32 R4, R19, R32, R2 ;  /* 0x0000002013047225 */ /* 0x000fc800078e0002 */
[----:B------:R-:W-:-:S03]  /*12c0*/  IMAD R19, R19, R33, R6 ;  /* 0x0000002113137224 */ /* 0x000fc600078e0206 */
[----:B------:R-:W2:Y:S01]  /*12d0*/  LDC R30, c[0x0][0x758] ;  /* 0x0001d600ff1e7b82 */ /* 0x000ea20000000800 */
[----:B------:R-:W-:Y:S01]  /*12e0*/  IMAD.IADD R5, R5, 0x1, R19 ;  /* 0x0000000105057824 */ /* 0x000fe200078e0213 */
[----:B0-----:R-:W-:Y:S01]  /*12f0*/  ISETP.NE.U32.AND P0, PT, R34, RZ, PT ;  /* 0x000000ff2200720c */ /* 0x001fe20003f05070 */
[----:B------:R-:W-:-:S03]  /*1300*/  IMAD.MOV.U32 R19, RZ, RZ, -0x1 ;  /* 0xffffffffff137424 */ /* 0x000fc600078e00ff */
[----:B------:R-:W-:Y:S02]  /*1310*/  ISETP.NE.AND.EX P0, PT, R35, RZ, PT, P0 ;  /* 0x000000ff2300720c */ /* 0x000fe40003f05300 */
[----:B------:R-:W0:Y:S01]  /*1320*/  LDC R29, c[0x0][0x700] ;  /* 0x0001c000ff1d7b82 */ /* 0x000e220000000800 */
[-CC-:B-1----:R-:W-:Y:S02]  /*1330*/  SHF.R.U64 R27, R4, R18.reuse, R5.reuse ;  /* 0x00000012041b7219 */ /* 0x182fe40000001205 */
[----:B------:R-:W-:-:S05]  /*1340*/  SHF.R.U32.HI R4, RZ, R18, R5 ;  /* 0x00000012ff047219 */ /* 0x000fca0000011605 */
[----:B------:R-:W1:Y:S01]  /*1350*/  LDC R31, c[0x0][0x748] ;  /* 0x0001d200ff1f7b82 */ /* 0x000e620000000800 */
[-CC-:B----4-:R-:W-:Y:S02]  /*1360*/  SHF.R.U64 R39, R27, R21.reuse, R4.reuse ;  /* 0x000000151b277219 */ /* 0x190fe40000001204 */
[----:B------:R-:W-:-:S05]  /*1370*/  SHF.R.U32.HI R5, RZ, R21, R4 ;  /* 0x00000015ff057219 */ /* 0x000fca0000011604 */
[----:B------:R-:W4:Y:S01]  /*1380*/  LDC R33, c[0x0][0x738] ;  /* 0x0001ce00ff217b82 */ /* 0x000f220000000800 */
[-C--:B--2---:R-:W-:Y:S02]  /*1390*/  SHF.L.U32 R4, R19, R30.reuse, RZ ;  /* 0x0000001e13047219 */ /* 0x084fe400000006ff */
[--C-:B------:R-:W-:Y:S02]  /*13a0*/  SHF.R.U64 R38, R39, R30, R5.reuse ;  /* 0x0000001e27267219 */ /* 0x100fe40000001205 */
[----:B------:R-:W-:Y:S02]  /*13b0*/  LOP3.LUT R6, RZ, R4, RZ, 0x33, !PT ;  /* 0x00000004ff067212 */ /* 0x000fe400078e33ff */
[----:B------:R-:W-:Y:S01]  /*13c0*/  SHF.R.U32.HI R5, RZ, R30, R5 ;  /* 0x0000001eff057219 */ /* 0x000fe20000011605 */
[----:B------:R-:W2:Y:S01]  /*13d0*/  LDC R32, c[0x0][0x710] ;  /* 0x0001c400ff207b82 */ /* 0x000ea20000000800 */
[----:B------:R-:W-:Y:S01]  /*13e0*/  IMAD.MOV.U32 R4, RZ, RZ, R38 ;  /* 0x000000ffff047224 */ /* 0x000fe200078e0026 */
[----:B------:R-:W-:Y:S06]  /*13f0*/  @!P0 BRA `(.L_x_15) ;  /* 0x0000000000288947 */ /* 0x000fec0003800000 */
[----:B------:R-:W3:Y:S02]  /*1400*/  LDC R21, c[0x0][0x74c] ;  /* 0x0001d300ff157b82 */ /* 0x000ee40000000800 */
[----:B---3--:R-:W-:-:S05]  /*1410*/  IADD3 R21, P0, R38, R21, RZ ;  /* 0x0000001526157210 */ /* 0x008fca0007f1e0ff */
        /* <DEDUP_REMOVED lines=8> */
.L_x_15:
[----:B-1----:R-:W-:Y:S01]  /*14a0*/  SHF.R.U64 R17, R4, R31, R5 ;  /* 0x0000001f04117219 */ /* 0x002fe20000001205 */
[----:B------:R-:W-:Y:S01]  /*14b0*/  @P3 IMAD R26, R23, R28, R16 ;  /* 0x0000001c171a3224 */ /* 0x000fe200078e0210 */
[----:B------:R-:W-:Y:S02]  /*14c0*/  SHF.L.U32 R4, R37, R30, RZ ;  /* 0x0000001e25047219 */ /* 0x000fe400000006ff */
[----:B------:R-:W-:Y:S01]  /*14d0*/  LOP3.LUT R5, R39, R6, RZ, 0xc0, !PT ;  /* 0x0000000627057212 */ /* 0x000fe200078ec0ff */
[----:B0-----:R-:W-:Y:S02]  /*14e0*/  VIADD R6, R29, 0xffffffff ;  /* 0xffffffff1d067836 */ /* 0x001fe40000000000 */
[----:B------:R-:W-:Y:S02]  /*14f0*/  IMAD.MOV R18, RZ, RZ, -R17 ;  /* 0x000000ffff127224 */ /* 0x000fe400078e0a11 */
[----:B------:R-:W-:Y:S01]  /*1500*/  IMAD R5, R4, R17, R5 ;  /* 0x0000001104057224 */ /* 0x000fe200078e0205 */
[----:B------:R-:W-:Y:S01]  /*1510*/  LOP3.LUT R17, R27, R6, RZ, 0xc0, !PT ;  /* 0x000000061b117212 */ /* 0x000fe200078ec0ff */
[----:B----4-:R-:W-:-:S02]  /*1520*/  IMAD R4, R18, R33, R38 ;  /* 0x0000002112047224 */ /* 0x010fc400078e0226 */
[----:B--2---:R-:W-:Y:S02]  /*1530*/  IMAD R6, R5, R32, R26 ;  /* 0x0000002005067224 */ /* 0x004fe400078e021a */
[----:B------:R-:W-:Y:S02]  /*1540*/  IMAD R17, R4, R29, R17 ;  /* 0x0000001d04117224 */ /* 0x000fe400078e0211 */
[----:B------:R-:W-:Y:S02]  /*1550*/  IMAD.MOV.U32 R18, RZ, RZ, 0x1 ;  /* 0x00000001ff127424 */ /* 0x000fe400078e00ff */
[----:B------:R-:W-:Y:S01]  /*1560*/  IMAD.MOV.U32 R4, RZ, RZ, R36 ;  /* 0x000000ffff047224 */ /* 0x000fe200078e0024 */
[----:B------:R-:W-:Y:S02]  /*1570*/  SEL R5, R17, R6, !P3 ;  /* 0x0000000611057207 */ /* 0x000fe40005800000 */
[----:B------:R-:W-:-:S07]  /*1580*/  SEL R6, R6, R17, !P3 ;  /* 0x0000001106067207 */ /* 0x000fce0005800000 */
.L_x_13:
[----:B------:R-:W-:Y:S05]  /*1590*/  @!P1 BRA `(.L_x_16) ;  /* 0x00000000000c9947 */ /* 0x000fea0003800000 */
[----:B------:R-:W-:Y:S01]  /*15a0*/  UCGABAR_WAIT ;  /* 0x0000000000007dc7 */ /* 0x000fe20008000000 */
[----:B------:R-:W-:Y:S01]  /*15b0*/  CCTL.IVALL ;  /* 0x00000000ff00798f */ /* 0x000fe20002000000 */
[----:B------:R-:W-:Y:S05]  /*15c0*/  BRA `(.L_x_17) ;  /* 0x0000000000047947 */ /* 0x000fea0003800000 */
.L_x_16:
[----:B------:R-:W-:Y:S06]  /*15d0*/  BAR.SYNC.DEFER_BLOCKING 0x0 ;  /* 0x0000000000007b1d */ /* 0x000fec0000010000 */
.L_x_17:
[----:B------:R-:W-:Y:S05]  /*15e0*/  @!P2 BRA `(.L_x_18) ;  /* 0x0000005c0014a947 */ /* 0x000fea0003800000 */
[----:B------:R-:W-:-:S13]  /*15f0*/  ISETP.GT.U32.AND P0, PT, R40, 0x1, PT ;  /* 0x000000012800780c */ /* 0x000fda0003f04070 */
[----:B------:R-:W-:Y:S05]  /*1600*/  @P0 EXIT ;  /* 0x000000000000094d */ /* 0x000fea0003800000 */
.L_x_19:
[----:B------:R-:W-:-:S08]  /*1610*/  NOP ;  /* 0x0000000000007918 */ /* 0x000fd00000000000 */
[----:B------:R-:W0:Y:S02]  /*1620*/  USETMAXREG.TRY_ALLOC.CTAPOOL UP0, 0xe8 ;  /* 0x000000e8000079c8 */ /* 0x000e240008000600 */
[----:B0-----:R-:W-:-:S13]  /*1630*/  PLOP3.LUT P0, PT, PT, PT, UP0, 0x80, 0x0 ;  /* 0x000000000000781c */ /* 0x001fda0003f0f008 */
[----:B------:R-:W-:Y:S05]  /*1640*/  @!P0 BRA `(.L_x_19) ;  /* 0xfffffffc00f08947 */ /* 0x000fea000383ffff */
[----:B------:R-:W-:-:S13]  /*1650*/  LOP3.LUT P0, RZ, R18, 0xff, RZ, 0xc0, !PT ;  /* 0x000000ff12ff7812 */ /* 0x000fda000780c0ff */
[----:B------:R-:W-:Y:S05]  /*1660*/  @!P0 EXIT ;  /* 0x000000000000894d */ /* 0x000fea0003800000 */
[----:B------:R-:W0:Y:S01]  /*1670*/  S2UR UR8, SR_CgaCtaId ;  /* 0x00000000000879c3 */ /* 0x000e220000008800 */
[-C--:B------:R-:W-:Y:S01]  /*1680*/  LEA.HI R17, R24, R11.reuse, RZ, 0x2 ;  /* 0x0000000b18117211 */ /* 0x080fe200078f10ff */
[----:B------:R-:W-:Y:S01]  /*1690*/  UMOV UR7, 0x400 ;  /* 0x0000040000077882 */ /* 0x000fe20000000000 */
[-C--:B------:R-:W-:Y:S01]  /*16a0*/  LEA.HI R10, R11, R11.reuse, RZ, 0x1 ;  /* 0x0000000b0b0a7211 */ /* 0x080fe200078f08ff */
[----:B------:R-:W-:Y:S01]  /*16b0*/  UIADD3 UR9, UR12, -0x1, URZ ;  /* 0xffffffff0c097890 */ /* 0x000fe2000fffe03f */
[----:B------:R-:W-:Y:S01]  /*16c0*/  LOP3.LUT R20, R17, 0xfffffffc, RZ, 0xc0, !PT ;  /* 0xfffffffc11147812 */ /* 0x000fe200078ec0ff */
[----:B------:R-:W-:Y:S01]  /*16d0*/  ULDC UR14, c[0x0][0x284] ;  /* 0x0000a100000e7ab9 */ /* 0x000fe20000000800 */
[----:B------:R-:W-:Y:S01]  /*16e0*/  LOP3.LUT R16, R10, 0x7ffffe, RZ, 0xc0, !PT ;  /* 0x007ffffe0a107812 */ /* 0x000fe200078ec0ff */
[----:B------:R-:W-:Y:S01]  /*16f0*/  UISETP.NE.AND UP0, UPT, UR9, URZ, UPT ;  /* 0x0000003f0900728c */ /* 0x000fe2000bf05270 */
[--C-:B------:R-:W-:Y:S01]  /*1700*/  SHF.R.S32.HI R18, RZ, 0x2, R17.reuse ;  /* 0x00000002ff127819 */ /* 0x100fe20000011411 */
[C---:B------:R-:W-:Y:S01]  /*1710*/  IMAD.IADD R20, R11.reuse, 0x1, -R20 ;  /* 0x000000010b147824 */ /* 0x040fe200078e0a14 */
[----:B------:R-:W-:Y:S01]  /*1720*/  SHF.R.S32.HI R19, RZ, 0x1f, R17 ;  /* 0x0000001fff137819 */ /* 0x000fe20000011411 */
[C---:B------:R-:W-:Y:S01]  /*1730*/  IMAD.IADD R16, R11.reuse, 0x1, -R16 ;  /* 0x000000010b107824 */ /* 0x040fe200078e0a10 */
[----:B------:R-:W-:Y:S01]  /*1740*/  LEA.HI R24, R24, R11, RZ, 0x5 ;  /* 0x0000000b18187211 */ /* 0x000fe200078f28ff */
[----:B------:R-:W-:Y:S01]  /*1750*/  USEL UR11, URZ, 0x1, UP0 ;  /* 0x000000013f0b7887 */ /* 0x000fe20008000000 */
[----:B------:R-:W-:Y:S01]  /*1760*/  LOP3.LUT P0, RZ, R11, 0x7, RZ, 0xc0, !PT ;  /* 0x000000070bff7812 */ /* 0x000fe2000780c0ff */
[----:B------:R-:W-:Y:S01]  /*1770*/  USHF.L.U32 UR20, UR6, 0x1, URZ ;  /* 0x0000000106147899 */ /* 0x000fe2000800063f */
[----:B------:R-:W-:-:S02]  /*1780*/  LEA.HI R19, R19, R18, RZ, 0x3 ;  /* 0x0000001213137211 */ /* 0x000fc400078f18ff */
[----:B------:R-:W-:Y:S01]  /*1790*/  SHF.R.S32.HI R11, RZ, 0x1, R10 ;  /* 0x00000001ff0b7819 */ /* 0x000fe2000001140a */
[----:B------:R-:W-:Y:S01]  /*17a0*/  IMAD.U32 R100, RZ, RZ, UR11 ;  /* 0x0000000bff647e24 */ /* 0x000fe2000f8e00ff */
[----:B------:R-:W-:Y:S02]  /*17b0*/  LOP3.LUT R19, R19, 0xfffffff8, RZ, 0xc0, !PT ;  /* 0xfffffff813137812 */ /* 0x000fe400078ec0ff */
[----:B------:R-:W-:Y:S01]  /*17c0*/  LEA.HI R10, R10, R11, RZ, 0x1 ;  /* 0x0000000b0a0a7211 */ /* 0x000fe200078f08ff */
[----:B0-----:R-:W-:Y:S01]  /*17d0*/  ULEA UR7, UR8, UR7, 0x18 ;  /* 0x0000000708077291 */ /* 0x001fe2000f8ec03f */
[----:B------:R-:W-:Y:S01]  /*17e0*/  SHF.R.S32.HI R24, RZ, 0x5, R24 ;  /* 0x00000005ff187819 */ /* 0x000fe20000011418 */
[----:B------:R-:W-:Y:S01]  /*17f0*/  IMAD.IADD R19, R18, 0x1, -R19 ;  /* 0x0000000112137824 */ /* 0x000fe200078e0a13 */
[----:B------:R-:W-:Y:S01]  /*1800*/  LOP3.LUT R10, R10, 0x7fffffe, RZ, 0xc0, !PT ;  /* 0x07fffffe0a0a7812 */ /* 0x000fe200078ec0ff */
[----:B------:R-:W-:Y:S01]  /*1810*/  USHF.L.U32 UR8, UR9, 0x3, URZ ;  /* 0x0000000309087899 */ /* 0x000fe2000800063f */
[----:B------:R-:W-:Y:S01]  /*1820*/  ISETP.LT.U32.AND P0, PT, R12, 0x2, !P0 ;  /* 0x000000020c00780c */ /* 0x000fe20004701070 */
[----:B------:R-:W-:Y:S01]  /*1830*/  IMAD R16, R24, 0x2, R16 ;  /* 0x0000000218107824 */ /* 0x000fe200078e0210 */
[----:B------:R-:W-:Y:S01]  /*1840*/  UIADD3 UR9, UR7, 0x280, URZ ;  /* 0x0000028007097890 */ /* 0x000fe2000fffe03f */
[----:B------:R-:W-:Y:S01]  /*1850*/  IMAD.IADD R11, R11, 0x1, -R10 ;  /* 0x000000010b0b7824 */ /* 0x000fe200078e0a0a */
[----:B------:R-:W-:Y:S01]  /*1860*/  UIADD3 UR10, UR7, 0xaa80, URZ ;  /* 0x0000aa80070a7890 */ /* 0x000fe2000fffe03f */
[--C-:B------:R-:W-:Y:S01]  /*1870*/  IMAD R16, R16, 0x8, R19.reuse ;  /* 0x0000000810107824 */ /* 0x100fe200078e0213 */
[----:B------:R-:W-:Y:S01]  /*1880*/  USHF.R.U32.HI UR9, URZ, 0x4, UR9 ;  /* 0x000000043f097899 */ /* 0x000fe20008011609 */
[C-C-:B------:R-:W-:Y:S01]  /*1890*/  IMAD R10, R24.reuse, 0x10, R19.reuse ;  /* 0x00000010180a7824 */ /* 0x140fe200078e0213 */
[----:B------:R-:W-:Y:S01]  /*18a0*/  USHF.R.U32.HI UR10, URZ, 0x4, UR10 ;  /* 0x000000043f0a7899 */ /* 0x000fe2000801160a */
[----:B------:R-:W-:Y:S01]  /*18b0*/  IMAD R17, R24, -0x10, -R19 ;  /* 0xfffffff018117824 */ /* 0x000fe200078e0a13 */
[----:B------:R-:W-:Y:S01]  /*18c0*/  VIMNMX R19, RZ, UR6, PT ;  /* 0x00000006ff137c48 */ /* 0x000fe2000bfe0100 */
[----:B------:R-:W-:Y:S01]  /*18d0*/  IMAD R16, R16, 0x2, R11 ;  /* 0x0000000210107824 */ /* 0x000fe200078e020b */
[----:B------:R-:W-:Y:S01]  /*18e0*/  UIADD3 UR21, UR7, 0x160, URZ ;  /* 0x0000016007157890 */ /* 0x000fe2000fffe03f */
[----:B------:R-:W-:Y:S01]  /*18f0*/  LOP3.LUT R101, R7, 0x1, RZ, 0xfc, !PT ;  /* 0x0000000107657812 */ /* 0x000fe200078efcff */
[----:B------:R-:W-:Y:S01]  /*1900*/  ULOP3.LUT UR8, UR8, 0x8, URZ, 0xc0, !UPT ;  /* 0x0000000808087892 */ /* 0x000fe2000f8ec03f */
[----:B------:R-:W-:Y:S01]  /*1910*/  IADD3 R19, -R19, UR6, RZ ;  /* 0x0000000613137c10 */ /* 0x000fe2000fffe1ff */
[----:B------:R-:W-:Y:S01]  /*1920*/  ULOP3.LUT UR9, UR9, 0x3fff, URZ, 0xc0, !UPT ;  /* 0x00003fff09097892 */ /* 0x000fe2000f8ec03f */
[----:B------:R-:W-:Y:S01]  /*1930*/  SEL R18, RZ, 0x1, !P0 ;  /* 0x00000001ff127807 */ /* 0x000fe20004000000 */
[----:B------:R-:W-:Y:S01]  /*1940*/  ULOP3.LUT UR10, UR10, 0x3fff, URZ, 0xc0, !UPT ;  /* 0x00003fff0a0a7892 */ /* 0x000fe2000f8ec03f */
[----:B------:R-:W-:Y:S01]  /*1950*/  VIADD R17, R17, UR14 ;  /* 0x0000000e11117c36 */ /* 0x000fe20008000000 */
[----:B------:R-:W-:Y:S01]  /*1960*/  SHF.R.S32.HI R11, RZ, 0x1f, R10 ;  /* 0x0000001fff0b7819 */ /* 0x000fe2000001140a */
[----:B------:R-:W-:Y:S01]  /*1970*/  IMAD.SHL.U32 R16, R16, 0x20, RZ ;  /* 0x0000002010107824 */ /* 0x000fe200078e00ff */
[----:B------:R-:W-:-:S02]  /*1980*/  ULEA UR12, UR12, UR21, 0x3 ;  /* 0x000000150c0c7291 */ /* 0x000fc4000f8e183f */
[----:B------:R-:W-:Y:S02]  /*1990*/  ULOP3.LUT UR22, UR8, 0x8, URZ, 0x3c, !UPT ;  /* 0x0000000808167892 */ /* 0x000fe4000f8e3c3f */
[----:B------:R-:W-:Y:S02]  /*19a0*/  ULOP3.LUT UR13, UR8, 0x18, URZ, 0x3c, !UPT ;  /* 0x00000018080d7892 */ /* 0x000fe4000f8e3c3f */
[----:B------:R-:W-:Y:S02]  /*19b0*/  ULOP3.LUT UR19, UR9, 0x10000, URZ, 0xfc, !UPT ;  /* 0x0001000009137892 */ /* 0x000fe4000f8efc3f */
[----:B------:R-:W-:-:S12]  /*19c0*/  ULOP3.LUT UR18, UR10, 0x10000, URZ, 0xfc, !UPT ;  /* 0x000100000a127892 */ /* 0x000fd8000f8efc3f */
.L_x_158:
[----:B------:R-:W-:Y:S01]  /*19d0*/  SHF.L.U32 R21, R100, 0x1f, RZ ;  /* 0x0000001f64157819 */ /* 0x000fe200000006ff */
[----:B----4-:R-:W-:Y:S01]  /*19e0*/  IMAD.MOV.U32 R24, RZ, RZ, RZ ;  /* 0x000000ffff187224 */ /* 0x010fe200078e00ff */
[----:B------:R-:W-:Y:S02]  /*19f0*/  ISETP.GE.AND P1, PT, R19, 0x1, PT ;  /* 0x000000011300780c */ /* 0x000fe40003f26270 */
[----:B------:R-:W0:Y:S02]  /*1a00*/  SYNCS.PHASECHK.TRANS64.TRYWAIT P0, [UR12+-0x8], R21 ;  /* 0xfffff815ff0075a7 */ /* 0x000e24000800014c */
[----:B0-23-5:R-:W-:Y:S09]  /*1a10*/  @!P0 BRA `(.L_x_20) ;  /* 0x0000007000b48947 */ /* 0x02dff20003800000 */
.L_x_197:
[----:B------:R-:W-:Y:S01]  /*1a20*/  IMAD.MOV.U32 R25, RZ, RZ, RZ ;  /* 0x000000ffff197224 */ /* 0x000fe200078e00ff */
[----:B------:R-:W-:Y:S02]  /*1a30*/  CS2R R26, SRZ ;  /* 0x00000000001a7805 */ /* 0x000fe4000001ff00 */
[----:B------:R-:W-:Y:S02]  /*1a40*/  CS2R R28, SRZ ;  /* 0x00000000001c7805 */ /* 0x000fe4000001ff00 */
[----:B------:R-:W-:Y:S02]  /*1a50*/  CS2R R30, SRZ ;  /* 0x00000000001e7805 */ /* 0x000fe4000001ff00 */
[----:B------:R-:W-:Y:S02]  /*1a60*/  CS2R R32, SRZ ;  /* 0x0000000000207805 */ /* 0x000fe4000001ff00 */
[----:B------:R-:W-:Y:S02]  /*1a70*/  CS2R R34, SRZ ;  /* 0x0000000000227805 */ /* 0x000fe4000001ff00 */
[----:B------:R-:W-:-:S02]  /*1a80*/  CS2R R36, SRZ ;  /* 0x0000000000247805 */ /* 0x000fc4000001ff00 */
        /* <DEDUP_REMOVED lines=24> */
[----:B------:R-:W-:Y:S01]  /*1c10*/  CS2R R86, SRZ ;  /* 0x0000000000567805 */ /* 0x000fe2000001ff00 */
[----:B------:R-:W-:Y:S06]  /*1c20*/  @!P1 BRA `(.L_x_21) ;  /* 0x0000000000c89947 */ /* 0x000fec0003800000 */
[----:B0-----:R-:W-:Y:S01]  /*1c30*/  IMAD.MOV.U32 R21, RZ, RZ, R19 ;  /* 0x000000ffff157224 */ /* 0x001fe200078e0013 */
[----:B------:R-:W-:Y:S01]  /*1c40*/  UPLOP3.LUT UP0, UPT, UPT, UPT, UPT, 0x40, 0x0 ;  /* 0x000000000000789c */ /* 0x000fe20003f0e870 */
[----:B------:R-:W-:Y:S01]  /*1c50*/  IMAD.U32 R89, RZ, RZ, UR4 ;  /* 0x00000004ff597e24 */ /* 0x000fe2000f8e00ff */
[----:B------:R-:W-:Y:S01]  /*1c60*/  UMOV UR14, UR5 ;  /* 0x00000005000e7c82 */ /* 0x000fe20008000000 */
[----:B------:R-:W-:-:S08]  /*1c70*/  IMAD.U32 R22, RZ, RZ, UR5 ;  /* 0x00000005ff167e24 */ /* 0x000fd0000f8e00ff */
.L_x_28:
[----:B------:R-:W-:-:S13]  /*1c80*/  ISETP.NE.AND P1, PT, R101, 0x3, PT ;  /* 0x000000036500780c */ /* 0x000fda0003f25270 */
[----:B------:R-:W-:Y:S05]  /*1c90*/  @!P1 BRA `(.L_x_22) ;  /* 0x0000000000049947 */ /* 0x000fea0003800000 */
[----:B------:R-:W-:Y:S01]  /*1ca0*/  BPT.TRAP 0x1 ;  /* 0x000000040000795c */ /* 0x000fe20000300000 */
.L_x_22:
[----:B------:R-:W-:Y:S01]  /*1cb0*/  ULEA UR8, UR14, UR7, 0x3 ;  /* 0x000000070e087291 */ /* 0x000fe2000f8e183f */
[----:B------:R-:W-:-:S08]  /*1cc0*/  SHF.L.U32 R23, R89, 0x1f, RZ ;  /* 0x0000001f59177819 */ /* 0x000fd000000006ff */
[----:B------:R0:W1:Y:S01]  /*1cd0*/  SYNCS.PHASECHK.TRANS64.TRYWAIT P0, [UR8], R23 ;  /* 0x00000017ff0075a7 */ /* 0x0000620008000148 */
[----:B------:R-:W-:Y:S05]  /*1ce0*/  @!P1 BRA `(.L_x_23) ;  /* 0x0000000000049947 */ /* 0x000fea0003800000 */
[----:B------:R-:W-:Y:S01]  /*1cf0*/  BPT.TRAP 0x1 ;  /* 0x000000040000795c */ /* 0x000fe20000300000 */
.L_x_23:
[----:B-1----:R-:W-:Y:S05]  /*1d00*/  @P0 BRA `(.L_x_24) ;  /* 0x0000000000080947 */ /* 0x002fea0003800000 */
[----:B------:R-:W1:Y:S02]  /*1d10*/  SYNCS.PHASECHK.TRANS64.TRYWAIT P0, [UR8], R23 ;  /* 0x00000017ff0075a7 */ /* 0x000e640008000148 */
[----:B-1----:R-:W-:Y:S05]  /*1d20*/  @!P0 BRA `(.L_x_25) ;  /* 0x0000007000088947 */ /* 0x002fea0003800000 */
.L_x_24:
[----:B------:R-:W-:Y:S02]  /*1d30*/  USHF.L.U32 UR8, UR14, 0x9, URZ ;  /* 0x000000090e087899 */ /* 0x000fe4000800063f */
[----:B------:R-:W-:Y:S02]  /*1d40*/  ULEA UR10, UR14, UR19, 0x7 ;  /* 0x000000130e0a7291 */ /* 0x000fe4000f8e383f */
[----:B------:R-:W-:Y:S02]  /*1d50*/  UIADD3 UR15, UR8, UR18, URZ ;  /* 0x00000012080f7290 */ /* 0x000fe4000fffe03f */
[----:B01----:R-:W-:Y:S01]  /*1d60*/  LEA.HI.SX32 R23, R16, UR8, 0x1d ;  /* 0x0000000810177c11 */ /* 0x003fe2000f8feaff */
[----:B------:R-:W-:Y:S01]  /*1d70*/  UMOV UR9, 0xc0000010 ;  /* 0xc000001000097882 */ /* 0x000fe20000000000 */
[----:B------:R-:W-:Y:S01]  /*1d80*/  UMOV UR11, 0x80000020 ;  /* 0x80000020000b7882 */ /* 0x000fe20000000000 */
[----:B------:R-:W-:Y:S02]  /*1d90*/  UMOV UR8, UR10 ;  /* 0x0000000a00087c82 */ /* 0x000fe40008000000 */
[----:B------:R-:W0:Y:S01]  /*1da0*/  LDS R88, [R23+UR7+0x34a80] ;  /* 0x034a800717587984 */ /* 0x000e220008000800 */
[----:B------:R-:W-:Y:S01]  /*1db0*/  UMOV UR10, UR15 ;  /* 0x0000000f000a7c82 */ /* 0x000fe20008000000 */
[----:B0-----:R-:W-:-:S06]  /*1dc0*/  WARPGROUP.ARRIVE ;  /* 0x00000000000079c5 */ /* 0x001fcc0000000000 */
[----:B------:R-:W-:Y:S03]  /*1dd0*/  IGMMA.SP.64x128x64.S8.S8 R24, gdesc[UR8], R24, UP0, R88, gsb0 ;  /* 0x03805800081879f1 */ /* 0x000fe6000b841218 */
[----:B------:R-:W-:Y:S02]  /*1de0*/  WARPGROUP.DEPBAR.LE gsb0, 0x0 ;  /* 0x00008000000079c5 */ /* 0x000fe40000010000 */
[----:B------:R-:W-:Y:S05]  /*1df0*/  @!P1 BRA `(.L_x_26) ;  /* 0x0000000000049947 */ /* 0x000fea0003800000 */
[----:B------:R-:W-:Y:S01]  /*1e00*/  BPT.TRAP 0x1 ;  /* 0x000000040000795c */ /* 0x000fe20000300000 */
.L_x_26:
[----:B------:R-:W-:-:S13]  /*1e10*/  LOP3.LUT P0, RZ, R13, R18, RZ, 0xc0, !PT ;  /* 0x000000120dff7212 */ /* 0x000fda000780c0ff */
[----:B------:R-:W-:-:S05]  /*1e20*/  @P0 LEA R23, R22, UR7, 0x3 ;  /* 0x0000000716170c11 */ /* 0x000fca000f8e18ff */
[----:B------:R-:W-:-:S05]  /*1e30*/  @P0 VIADD R23, R23, 0xa8 ;  /* 0x000000a817170836 */ /* 0x000fca0000000000 */
[----:B------:R-:W-:-:S04]  /*1e40*/  @P0 PRMT R23, R12, 0x654, R23 ;  /* 0x000006540c170816 */ /* 0x000fc80000000017 */
[----:B------:R0:W-:Y:S01]  /*1e50*/  @P0 SYNCS.ARRIVE.TRANS64.RED.A1T0 RZ, [R23+URZ], RZ ;  /* 0x000000ff17ff09a7 */ /* 0x0001e2000810043f */
[----:B------:R-:W-:-:S13]  /*1e60*/  ISETP.GT.U32.AND P0, PT, R7, 0x1, PT ;  /* 0x000000010700780c */ /* 0x000fda0003f04070 */
[----:B0-----:R-:W-:Y:S05]  /*1e70*/  @P0 BRA `(.L_x_27) ;  /* 0x0000000000040947 */ /* 0x001fea0003800000 */
[----:B------:R-:W-:Y:S01]  /*1e80*/  BPT.TRAP 0x1 ;  /* 0x000000040000795c */ /* 0x000fe20000300000 */
.L_x_27:
[----:B------:R-:W-:Y:S01]  /*1e90*/  UIADD3 UR14, UR14, 0x1, URZ ;  /* 0x000000010e0e7890 */ /* 0x000fe2000fffe03f */
[C---:B------:R-:W-:Y:S01]  /*1ea0*/  ISETP.GT.AND P1, PT, R21.reuse, 0x1, PT ;  /* 0x000000011500780c */ /* 0x040fe20003f24270 */
[----:B------:R-:W-:Y:S02]  /*1eb0*/  VIADD R22, R22, 0x1 ;  /* 0x0000000116167836 */ /* 0x000fe40000000000 */
[----:B------:R-:W-:Y:S01]  /*1ec0*/  UISETP.NE.AND UP0, UPT, UR14, 0x15, UPT ;  /* 0x000000150e00788c */ /* 0x000fe2000bf05270 */
[----:B------:R-:W-:Y:S02]  /*1ed0*/  VIADD R21, R21, 0xffffffff ;  /* 0xffffffff15157836 */ /* 0x000fe40000000000 */
[C---:B------:R-:W-:Y:S01]  /*1ee0*/  ISETP.NE.AND P0, PT, R22.reuse, 0x15, PT ;  /* 0x000000151600780c */ /* 0x040fe20003f05270 */
[----:B------:R-:W-:Y:S02]  /*1ef0*/  USEL UR8, URZ, 0x1, UP0 ;  /* 0x000000013f087887 */ /* 0x000fe40008000000 */
[----:B------:R-:W-:Y:S01]  /*1f00*/  USEL UR14, UR14, URZ, UP0 ;  /* 0x0000003f0e0e7287 */ /* 0x000fe20008000000 */
[----:B------:R-:W-:Y:S01]  /*1f10*/  SEL R22, R22, RZ, P0 ;  /* 0x000000ff16167207 */ /* 0x000fe20000000000 */
[----:B------:R-:W-:-:S02]  /*1f20*/  UPLOP3.LUT UP0, UPT, UPT, UPT, UPT, 0x80, 0x0 ;  /* 0x000000000000789c */ /* 0x000fc40003f0f070 */
[----:B------:R-:W-:Y:S01]  /*1f30*/  LOP3.LUT R89, R89, UR8, RZ, 0x3c, !PT ;  /* 0x0000000859597c12 */ /* 0x000fe2000f8e3cff */
[----:B------:R-:W-:Y:S08]  /*1f40*/  @P1 BRA `(.L_x_28) ;  /* 0xfffffffc004c1947 */ /* 0x000ff0000383ffff */
.L_x_21:
[----:B0-----:R-:W-:Y:S01]  /*1f50*/  IMAD.U32 R22, RZ, RZ, UR22 ;  /* 0x00000016ff167e24 */ /* 0x001fe2000f8e00ff */
[----:B------:R-:W-:Y:S01]  /*1f60*/  SHF.L.U32 R21, R100, 0x1f, RZ ;  /* 0x0000001f64157819 */ /* 0x000fe200000006ff */
[----:B------:R-:W-:Y:S01]  /*1f70*/  UIADD3 UR10, UR5, UR20, URZ ;  /* 0x00000014050a7290 */ /* 0x000fe2000fffe03f */
[----:B------:R-:W0:Y:S01]  /*1f80*/  LDC R90, c[0x0][0x288] ;  /* 0x0000a200ff5a7b82 */ /* 0x000e220000000800 */
[----:B------:R-:W-:Y:S01]  /*1f90*/  UISETP.GE.U32.AND UP1, UPT, UR20, 0x15, UPT ;  /* 0x000000151400788c */ /* 0x000fe2000bf26070 */
[----:B------:R-:W-:Y:S01]  /*1fa0*/  SHF.R.S32.HI R92, RZ, 0x1f, R4 ;  /* 0x0000001fff5c7819 */ /* 0x000fe20000011404 */
[----:B------:R-:W-:Y:S02]  /*1fb0*/  UISETP.GT.U32.AND UP0, UPT, UR10, 0x14, UPT ;  /* 0x000000140a00788c */ /* 0x000fe4000bf04070 */
[----:B------:R-:W-:Y:S02]  /*1fc0*/  UIMAD.WIDE.U32 UR8, UR10, -0x79e79e79, URZ ;  /* 0x861861870a0878a5 */ /* 0x000fe4000f8e003f */
[----:B------:R-:W-:Y:S01]  /*1fd0*/  UISETP.LT.U32.AND UP0, UPT, UR20, 0x15, UP0 ;  /* 0x000000151400788c */ /* 0x000fe20008701070 */
[----:B------:R1:W-:Y:S01]  /*1fe0*/  SYNCS.ARRIVE.TRANS64.A1T0 RZ, [R22+UR21], RZ ;  /* 0x000000ff16ff79a7 */ /* 0x0003e20008100015 */
[----:B------:R-:W-:-:S02]  /*1ff0*/  WARPGROUP.DEPBAR.LE gsb0, 0x0 ;  /* 0x00008000000079c5 */ /* 0x000fc40000010000 */
[----:B------:R-:W-:Y:S02]  /*2000*/  UIADD3 UR5, UR10, -UR9, URZ ;  /* 0x800000090a057290 */ /* 0x000fe4000fffe03f */
[----:B------:R-:W-:Y:S02]  /*2010*/  USEL UR8, URZ, 0x1, !UP0 ;  /* 0x000000013f087887 */ /* 0x000fe4000c000000 */
[----:B------:R-:W-:Y:S01]  /*2020*/  ULEA.HI UR5, UR5, UR9, URZ, 0x1f ;  /* 0x0000000905057291 */ /* 0x000fe2000f8ff83f */
[----:B------:R-:W4:Y:S01]  /*2030*/  SYNCS.PHASECHK.TRANS64.TRYWAIT P0, [UR12+0x8], R21 ;  /* 0x00000815ff0075a7 */ /* 0x000f22000800014c */
[----:B------:R-:W-:Y:S02]  /*2040*/  ULOP3.LUT UR4, UR4, UR8, URZ, 0x3c, !UPT ;  /* 0x0000000804047292 */ /* 0x000fe4000f8e3c3f */
[----:B------:R-:W-:-:S04]  /*2050*/  USHF.R.U32.HI UR5, URZ, 0x4, UR5 ;  /* 0x000000043f057899 */ /* 0x000fc80008011605 */
[----:B------:R-:W-:Y:S02]  /*2060*/  @UP1 ULOP3.LUT UR4, UR4, 0x1, UR5, 0x78, !UPT ;  /* 0x0000000104041892 */ /* 0x000fe4000f8e7805 */
[----:B------:R-:W-:Y:S01]  /*2070*/  UIMAD UR5, UR5, -0x15, UR10 ;  /* 0xffffffeb050578a4 */ /* 0x000fe2000f8e020a */
[----:B01--4-:R-:W-:Y:S11]  /*2080*/  @!P0 BRA `(.L_x_29) ;  /* 0x0000006c00488947 */ /* 0x013ff60003800000 */
.L_x_198:
[----:B------:R-:W-:Y:S01]  /*2090*/  ULDC.64 UR8, c[0x0][0x6d0] ;  /* 0x0001b40000087ab9 */ /* 0x000fe20000000a00 */
[----:B------:R-:W-:Y:S02]  /*20a0*/  IMAD.SHL.U32 R94, R6, 0x40, RZ ;  /* 0x00000040065e7824 */ /* 0x000fe400078e00ff */
[----:B0-----:R-:W-:Y:S02]  /*20b0*/  IMAD R21, R92, UR8, RZ ;  /* 0x000000085c157c24 */ /* 0x001fe4000f8e02ff */
[C---:B------:R-:W-:Y:S01]  /*20c0*/  IMAD.WIDE.U32 R88, R4.reuse, UR8, R10 ;  /* 0x0000000804587c25 */ /* 0x040fe2000f8e000a */
[----:B------:R-:W-:Y:S01]  /*20d0*/  ULDC UR8, c[0x0][0x284] ;  /* 0x0000a10000087ab9 */ /* 0x000fe20000000800 */
[----:B------:R-:W-:Y:S02]  /*20e0*/  SHF.R.S32.HI R95, RZ, 0x1f, R94 ;  /* 0x0000001fff5f7819 */ /* 0x000fe4000001145e */
[----:B------:R-:W-:Y:S01]  /*20f0*/  IMAD R91, R4, UR9, R21 ;  /* 0x00000009045b7c24 */ /* 0x000fe2000f8e0215 */
[C---:B------:R-:W-:Y:S01]  /*2100*/  ISETP.GE.AND P0, PT, R94.reuse, UR8, PT ;  /* 0x000000085e007c0c */ /* 0x040fe2000bf06270 */
[----:B------:R-:W-:Y:S01]  /*2110*/  IMAD.SHL.U32 R21, R5, 0x80, RZ ;  /* 0x0000008005157824 */ /* 0x000fe200078e00ff */
[----:B------:R-:W-:Y:S01]  /*2120*/  IADD3 R88, P1, R94, R88, RZ ;  /* 0x000000585e587210 */ /* 0x000fe20007f3e0ff */
[----:B------:R-:W-:-:S03]  /*2130*/  IMAD.WIDE R22, R20, 0x2, RZ ;  /* 0x0000000214167825 */ /* 0x000fc600078e02ff */
[----:B------:R-:W-:Y:S01]  /*2140*/  ISETP.GE.OR P0, PT, R21, R90, P0 ;  /* 0x0000005a1500720c */ /* 0x000fe20000706670 */
[----:B------:R-:W-:Y:S01]  /*2150*/  IMAD R6, R20, -0x2, R90 ;  /* 0xfffffffe14067824 */ /* 0x000fe200078e025a */
[----:B------:R-:W-:Y:S01]  /*2160*/  IADD3.X R89, R95, R89, R91, P1, !PT ;  /* 0x000000595f597210 */ /* 0x000fe20000ffe45b */
[----:B------:R-:W-:-:S04]  /*2170*/  IMAD.WIDE R104, R5, 0x80, R22 ;  /* 0x0000008005687825 */ /* 0x000fc800078e0216 */
[----:B------:R-:W-:-:S06]  /*2180*/  IMAD.IADD R5, R6, 0x1, -R21 ;  /* 0x0000000106057824 */ /* 0x000fcc00078e0a15 */
[----:B------:R-:W-:Y:S05]  /*2190*/  @P0 BRA `(.L_x_30) ;  /* 0x0000004800880947 */ /* 0x000fea0003800000 */
[----:B------:R-:W0:Y:S01]  /*21a0*/  LDC.64 R108, c[0x0][0x6c8] ;  /* 0x0001b200ff6c7b82 */ /* 0x000e220000000a00 */
[----:B---3-5:R-:W-:Y:S01]  /*21b0*/  ISETP.NE.AND P0, PT, R15, RZ, PT ;  /* 0x000000ff0f00720c */ /* 0x028fe20003f05270 */
[----:B------:R-:W-:Y:S01]  /*21c0*/  IMAD.IADD R102, R17, 0x1, -R94 ;  /* 0x0000000111667824 */ /* 0x000fe200078e0a5e */
[----:B------:R-:W-:Y:S01]  /*21d0*/  ISETP.GT.AND P1, PT, R5, RZ, PT ;  /* 0x000000ff0500720c */ /* 0x000fe20003f24270 */
[----:B------:R-:W-:Y:S03]  /*21e0*/  BSSY B0, `(.L_x_30) ;  /* 0x000049d000007945 */ /* 0x000fe60003800000 */
[----:B------:R-:W-:Y:S01]  /*21f0*/  ISETP.GT.AND P5, PT, R102, RZ, P1 ;  /* 0x000000ff6600720c */ /* 0x000fe20000fa4270 */
[-C--:B0-----:R-:W-:Y:S02]  /*2200*/  IMAD R6, R105, R108.reuse, RZ ;  /* 0x0000006c69067224 */ /* 0x081fe400078e02ff */
[----:B------:R-:W-:-:S04]  /*2210*/  IMAD.WIDE.U32 R106, R104, R108, R88 ;  /* 0x0000006c686a7225 */ /* 0x000fc800078e0058 */
[----:B------:R-:W-:-:S04]  /*2220*/  IMAD R21, R104, R109, R6 ;  /* 0x0000006d68157224 */ /* 0x000fc800078e0206 */
[----:B------:R-:W-:Y:S01]  /*2230*/  IMAD.IADD R97, R107, 0x1, R21 ;  /* 0x000000016b617824 */ /* 0x000fe200078e0215 */
[----:B------:R-:W-:Y:S06]  /*2240*/  @!P0 BRA `(.L_x_31) ;  /* 0x0000003000dc8947 */ /* 0x000fec0003800000 */
[----:B------:R-:W-:Y:S01]  /*2250*/  ULDC.64 UR8, c[0x0][0x6b8] ;  /* 0x0001ae0000087ab9 */ /* 0x000fe20000000a00 */
[----:B------:R-:W-:Y:S01]  /*2260*/  ULDC.64 UR14, c[0x0][0x6b0] ;  /* 0x0001ac00000e7ab9 */ /* 0x000fe20000000a00 */
[----:B------:R-:W-:Y:S01]  /*2270*/  IMAD.WIDE.U32 R22, R4, UR8, R10 ;  /* 0x0000000804167c25 */ /* 0x000fe2000f8e000a */
[----:B------:R-:W-:Y:S01]  /*2280*/  ULDC.64 UR24, c[0x0][0x6a8] ;  /* 0x0001aa0000187ab9 */ /* 0x000fe20000000a00 */
[----:B------:R-:W0:Y:S01]  /*2290*/  LDC.64 R98, c[0x0][0x6b0] ;  /* 0x0001ac00ff627b82 */ /* 0x000e220000000a00 */
[----:B------:R-:W-:Y:S01]  /*22a0*/  ULDC.64 UR10, c[0x0][0x6c0] ;  /* 0x0001b000000a7ab9 */ /* 0x000fe20000000a00 */
[----:B------:R-:W-:Y:S01]  /*22b0*/  IMAD R21, R92, UR8, RZ ;  /* 0x000000085c157c24 */ /* 0x000fe2000f8e02ff */
[----:B------:R-:W-:-:S03]  /*22c0*/  IADD3 R88, P0, R94, R22, RZ ;  /* 0x000000165e587210 */ /* 0x000fc60007f1e0ff */
[----:B------:R-:W-:Y:S02]  /*22d0*/  IMAD R103, R4, UR9, R21 ;  /* 0x0000000904677c24 */ /* 0x000fe4000f8e0215 */
[----:B------:R-:W-:-:S03]  /*22e0*/  IMAD R21, R105, UR14, RZ ;  /* 0x0000000e69157c24 */ /* 0x000fc6000f8e02ff */
[----:B------:R-:W-:Y:S01]  /*22f0*/  IADD3.X R89, R95, R23, R103, P0, !PT ;  /* 0x000000175f597210 */ /* 0x000fe200007fe467 */
[C---:B------:R-:W-:Y:S02]  /*2300*/  IMAD R107, R104.reuse, UR15, R21 ;  /* 0x0000000f686b7c24 */ /* 0x040fe4000f8e0215 */
[----:B------:R-:W-:-:S04]  /*2310*/  IMAD.WIDE.U32 R22, R104, UR14, R88 ;  /* 0x0000000e68167c25 */ /* 0x000fc8000f8e0058 */
[----:B------:R-:W-:Y:S01]  /*2320*/  IMAD.IADD R21, R23, 0x1, R107 ;  /* 0x0000000117157824 */ /* 0x000fe200078e026b */
[----:B------:R-:W-:-:S04]  /*2330*/  LEA R90, P0, R22, UR24, 0x2 ;  /* 0x00000018165a7c11 */ /* 0x000fc8000f8010ff */
[----:B------:R-:W-:-:S05]  /*2340*/  LEA.HI.X R91, R22, UR25, R21, 0x2, P0 ;  /* 0x00000019165b7c11 */ /* 0x000fca00080f1415 */
[----:B------:R-:W3:Y:S01]  /*2350*/  @P5 LDG.E.LTC128B R6, desc[UR16][R90.64] ;  /* 0x000000105a065981 */ /* 0x000ee2000c1e1920 */
[----:B------:R-:W-:Y:S01]  /*2360*/  IMAD.WIDE.U32 R92, R104, UR14, R94 ;  /* 0x0000000e685c7c25 */ /* 0x000fe2000f8e005e */
[----:B------:R-:W-:Y:S01]  /*2370*/  LEA R22, P0, R106, UR10, 0x2 ;  /* 0x0000000a6a167c11 */ /* 0x000fe2000f8010ff */
[----:B------:R-:W-:Y:S02]  /*2380*/  BSSY B1, `(.L_x_32) ;  /* 0x0000016000017945 */ /* 0x000fe40003800000 */
[----:B0-----:R-:W-:Y:S01]  /*2390*/  IMAD.WIDE.U32 R104, R104, UR14, R98 ;  /* 0x0000000e68687c25 */ /* 0x001fe2000f8e0062 */
[----:B------:R-:W-:Y:S02]  /*23a0*/  IADD3 R96, P2, R10, R92, RZ ;  /* 0x0000005c0a607210 */ /* 0x000fe40007f5e0ff */
[----:B------:R-:W-:Y:S02]  /*23b0*/  LEA.HI.X R23, R106, UR11, R97, 0x2, P0 ;  /* 0x0000000b6a177c11 */ /* 0x000fe400080f1461 */
[----:B------:R-:W-:-:S02]  /*23c0*/  ISETP.GT.AND P0, PT, R5, 0x1, PT ;  /* 0x000000010500780c */ /* 0x000fc40003f04270 */
[----:B------:R-:W-:Y:S01]  /*23d0*/  IADD3.X R97, R11, R107, R93, P2, !PT ;  /* 0x0000006b0b617210 */ /* 0x000fe200017fe45d */
[----:B------:R-:W-:Y:S01]  /*23e0*/  IMAD.IADD R107, R107, 0x1, R105 ;  /* 0x000000016b6b7824 */ /* 0x000fe200078e0269 */
[----:B------:R-:W-:Y:S02]  /*23f0*/  ISETP.GT.AND P2, PT, R102, RZ, P0 ;  /* 0x000000ff6600720c */ /* 0x000fe40000744270 */
[----:B------:R-:W-:Y:S01]  /*2400*/  LEA R92, P4, R108, R22, 0x2 ;  /* 0x000000166c5c7211 */ /* 0x000fe200078810ff */
[----:B------:R-:W-:-:S04]  /*2410*/  IMAD.WIDE.U32 R96, R4, UR8, R96 ;  /* 0x0000000804607c25 */ /* 0x000fc8000f8e0060 */
[----:B---3--:R-:W-:-:S04]  /*2420*/  IMAD R21, R6, R15, RZ ;  /* 0x0000000f06157224 */ /* 0x008fc800078e02ff */
[----:B--2---:R-:W-:Y:S01]  /*2430*/  IMAD R111, R24, R14, R21 ;  /* 0x0000000e186f7224 */ /* 0x004fe200078e0215 */
[----:B------:R-:W-:Y:S01]  /*2440*/  IADD3 R24, P6, R88, R104, RZ ;  /* 0x0000006858187210 */ /* 0x000fe20007fde0ff */
[----:B------:R-:W-:-:S03]  /*2450*/  IMAD.IADD R21, R103, 0x1, R97 ;  /* 0x0000000167157824 */ /* 0x000fc600078e0261 */
[----:B------:R0:W-:Y:S01]  /*2460*/  @P5 STG.E desc[UR16][R22.64], R111 ;  /* 0x0000006f16005986 */ /* 0x0001e2000c101910 */
[----:B------:R-:W-:Y:S01]  /*2470*/  IMAD.X R89, R107, 0x1, R89, P6 ;  /* 0x000000016b597824 */ /* 0x000fe200030e0659 */
[----:B------:R-:W-:Y:S02]  /*2480*/  LEA R98, P6, R96, UR24, 0x2 ;  /* 0x0000001860627c11 */ /* 0x000fe4000f8c10ff */
[----:B------:R-:W-:Y:S02]  /*2490*/  LEA R88, P5, R24, UR24, 0x2 ;  /* 0x0000001818587c11 */ /* 0x000fe4000f8a10ff */
[----:B------:R-:W-:Y:S02]  /*24a0*/  LEA.HI.X R99, R96, UR25, R21, 0x2, P6 ;  /* 0x0000001960637c11 */ /* 0x000fe4000b0f1415 */
[----:B------:R-:W-:Y:S01]  /*24b0*/  LEA.HI.X R89, R24, UR25, R89, 0x2, P5 ;  /* 0x0000001918597c11 */ /* 0x000fe2000a8f1459 */
[----:B------:R-:W-:Y:S08]  /*24c0*/  @!P2 BRA `(.L_x_33) ;  /* 0x000000000004a947 */ /* 0x000ff00003800000 */
[----:B------:R1:W5:Y:S02]  /*24d0*/  LDG.E.LTC128B R6, desc[UR16][R88.64] ;  /* 0x0000001058067981 */ /* 0x000364000c1e1920 */
.L_x_33:
[----:B------:R-:W-:Y:S05]  /*24e0*/  BSYNC B1 ;  /* 0x0000000000017941 */ /* 0x000fea0003800000 */
.L_x_32:
[----:B-----5:R-:W-:Y:S01]  /*24f0*/  IMAD R21, R6, R15, RZ ;  /* 0x0000000f06157224 */ /* 0x020fe200078e02ff */
[----:B------:R-:W-:Y:S01]  /*2500*/  LEA.HI.X R93, R108, R23, R109, 0x2, P4 ;  /* 0x000000176c5d7211 */ /* 0x000fe200020f146d */
[----:B------:R-:W-:Y:S01]  /*2510*/  BSSY B1, `(.L_x_34) ;  /* 0x0000008000017945 */ /* 0x000fe20003800000 */
[----:B------:R-:W-:Y:S01]  /*2520*/  ISETP.GT.AND P1, PT, R102, 0x8, P1 ;  /* 0x000000086600780c */ /* 0x000fe20000f24270 */
[----:B------:R-:W-:Y:S01]  /*2530*/  IMAD R21, R25, R14, R21 ;  /* 0x0000000e19157224 */ /* 0x000fe200078e0215 */
[----:B------:R-:W-:-:S04]  /*2540*/  IADD3 R24, P5, P6, R10, R104, R94 ;  /* 0x000000680a187210 */ /* 0x000fc80007ebe05e */
[----:B------:R2:W-:Y:S01]  /*2550*/  @P2 STG.E desc[UR16][R92.64], R21 ;  /* 0x000000155c002986 */ /* 0x0005e2000c101910 */
[----:B------:R-:W-:-:S06]  /*2560*/  IADD3.X R25, R11, R107, R95, P5, P6 ;  /* 0x0000006b0b197210 */ /* 0x000fcc0002fec45f */
[----:B------:R-:W-:Y:S05]  /*2570*/  @!P1 BRA `(.L_x_35) ;  /* 0x0000000000049947 */ /* 0x000fea0003800000 */
[----:B------:R3:W5:Y:S02]  /*2580*/  LDG.E.LTC128B R6, desc[UR16][R98.64+0x20] ;  /* 0x0000201062067981 */ /* 0x000764000c1e1920 */
.L_x_35:
[----:B------:R-:W-:Y:S05]  /*2590*/  BSYNC B1 ;  /* 0x0000000000017941 */ /* 0x000fea0003800000 */
.L_x_34:
[----:B--2--5:R-:W-:Y:S01]  /*25a0*/  IMAD R21, R6, R15, RZ ;  /* 0x0000000f06157224 */ /* 0x024fe200078e02ff */
[----:B------:R-:W-:Y:S01]  /*25b0*/  ISETP.GT.AND P0, PT, R102, 0x8, P0 ;  /* 0x000000086600780c */ /* 0x000fe20000704270 */
[----:B------:R-:W-:Y:S01]  /*25c0*/  IMAD.WIDE.U32 R24, R4, UR8, R24 ;  /* 0x0000000804187c25 */ /* 0x000fe2000f8e0018 */
[----:B------:R-:W-:Y:S01]  /*25d0*/  ISETP.GT.AND P2, PT, R5, 0x8, PT ;  /* 0x000000080500780c */ /* 0x000fe20003f44270 */
[----:B------:R-:W-:Y:S01]  /*25e0*/  USHF.L.U64.HI UR11, UR14, 0x5, UR15 ;  /* 0x000000050e0b7899 */ /* 0x000fe2000801020f */
[----:B------:R-:W-:Y:S01]  /*25f0*/  BSSY B1, `(.L_x_36) ;  /* 0x000000a000017945 */ /* 0x000fe20003800000 */
[----:B------:R-:W-:Y:S01]  /*2600*/  IMAD R97, R26, R14, R21 ;  /* 0x0000000e1a617224 */ /* 0x000fe200078e0215 */
[----:B------:R-:W-:Y:S01]  /*2610*/  LEA R94, P5, R24, UR24, 0x2 ;  /* 0x00000018185e7c11 */ /* 0x000fe2000f8a10ff */
[----:B------:R-:W-:Y:S01]  /*2620*/  IMAD.IADD R21, R103, 0x1, R25 ;  /* 0x0000000167157824 */ /* 0x000fe200078e0219 */
[----:B------:R-:W-:Y:S01]  /*2630*/  USHF.L.U32 UR10, UR14, 0x5, URZ ;  /* 0x000000050e0a7899 */ /* 0x000fe2000800063f */
[----:B------:R-:W-:Y:S01]  /*2640*/  ISETP.GT.AND P4, PT, R102, RZ, P2 ;  /* 0x000000ff6600720c */ /* 0x000fe20001784270 */
[----:B------:R2:W-:Y:S02]  /*2650*/  @P1 STG.E desc[UR16][R22.64+0x20], R97 ;  /* 0x0000206116001986 */ /* 0x0005e4000c101910 */
[----:B------:R-:W-:Y:S01]  /*2660*/  LEA.HI.X R95, R24, UR25, R21, 0x2, P5 ;  /* 0x00000019185f7c11 */ /* 0x000fe2000a8f1415 */
[----:B------:R-:W-:Y:S09]  /*2670*/  @!P0 BRA `(.L_x_37) ;  /* 0x0000000000048947 */ /* 0x000ff20003800000 */
[----:B------:R4:W5:Y:S02]  /*2680*/  LDG.E.LTC128B R6, desc[UR16][R94.64+0x20] ;  /* 0x000020105e067981 */ /* 0x000964000c1e1920 */
.L_x_37:
[----:B------:R-:W-:Y:S05]  /*2690*/  BSYNC B1 ;  /* 0x0000000000017941 */ /* 0x000fea0003800000 */
.L_x_36:
[----:B-----5:R-:W-:Y:S01]  /*26a0*/  IMAD R4, R6, R15, RZ ;  /* 0x0000000f06047224 */ /* 0x020fe200078e02ff */
[----:B------:R-:W-:Y:S01]  /*26b0*/  IADD3 R24, P1, R90, UR10, RZ ;  /* 0x0000000a5a187c10 */ /* 0x000fe2000ff3e0ff */
[----:B---3--:R-:W-:Y:S02]  /*26c0*/  IMAD.MOV.U32 R98, RZ, RZ, R6 ;  /* 0x000000ffff627224 */ /* 0x008fe400078e0006 */
[----:B--2---:R-:W-:Y:S01]  /*26d0*/  IMAD R97, R27, R14, R4 ;  /* 0x0000000e1b617224 */ /* 0x004fe200078e0204 */
[----:B------:R-:W-:-:S04]  /*26e0*/  IADD3.X R25, R91, UR11, RZ, P1, !PT ;  /* 0x0000000b5b197c10 */ /* 0x000fc80008ffe4ff */
[----:B------:R2:W-:Y:S04]  /*26f0*/  @P0 STG.E desc[UR16][R92.64+0x20], R97 ;  /* 0x000020615c000986 */ /* 0x0005e8000c101910 */
[----:B------:R-:W3:Y:S01]  /*2700*/  @P4 LDG.E.LTC128B R98, desc[UR16][R24.64] ;  /* 0x0000001018624981 */ /* 0x000ee2000c1e1920 */
[C---:B------:R-:W-:Y:S01]  /*2710*/  IMAD.SHL.U32 R6, R108.reuse, 0x20, RZ ;  /* 0x000000206c067824 */ /* 0x040fe200078e00ff */
[----:B------:R-:W-:Y:S01]  /*2720*/  SHF.L.U64.HI R4, R108, 0x5, R109 ;  /* 0x000000056c047819 */ /* 0x000fe2000001026d */
[----:B------:R-:W-:Y:S01]  /*2730*/  BSSY B1, `(.L_x_38) ;  /* 0x000000c000017945 */ /* 0x000fe20003800000 */
[----:B------:R-:W-:Y:S02]  /*2740*/  ISETP.GT.AND P0, PT, R5, 0x9, PT ;  /* 0x000000090500780c */ /* 0x000fe40003f04270 */
[----:B------:R-:W-:-:S02]  /*2750*/  IADD3 R26, P5, R6, R22, RZ ;  /* 0x00000016061a7210 */ /* 0x000fc40007fbe0ff */
[----:B------:R-:W-:-:S03]  /*2760*/  ISETP.GT.AND P1, PT, R102, RZ, P0 ;  /* 0x000000ff6600720c */ /* 0x000fc60000724270 */
[----:B------:R-:W-:Y:S01]  /*2770*/  IMAD.X R27, R4, 0x1, R23, P5 ;  /* 0x00000001041b7824 */ /* 0x000fe200028e0617 */
[----:B----4-:R-:W-:-:S04]  /*2780*/  IADD3 R94, P5, R88, UR10, RZ ;  /* 0x0000000a585e7c10 */ /* 0x010fc8000ffbe0ff */
[----:B------:R-:W-:Y:S01]  /*2790*/  IADD3.X R95, R89, UR11, RZ, P5, !PT ;  /* 0x0000000b595f7c10 */ /* 0x000fe2000affe4ff */
[----:B---3--:R-:W-:-:S04]  /*27a0*/  IMAD R21, R98, R15, RZ ;  /* 0x0000000f62157224 */ /* 0x008fc800078e02ff */
[----:B------:R-:W-:-:S05]  /*27b0*/  IMAD R21, R28, R14, R21 ;  /* 0x0000000e1c157224 */ /* 0x000fca00078e0215 */
[----:B------:R2:W-:Y:S01]  /*27c0*/  @P4 STG.E desc[UR16][R26.64], R21 ;  /* 0x000000151a004986 */ /* 0x0005e2000c101910 */
[----:B------:R-:W-:Y:S05]  /*27d0*/  @!P1 BRA `(.L_x_39) ;  /* 0x0000000000049947 */ /* 0x000fea0003800000 */
[----:B------:R3:W5:Y:S02]  /*27e0*/  LDG.E.LTC128B R98, desc[UR16][R94.64] ;  /* 0x000000105e627981 */ /* 0x000764000c1e1920 */
.L_x_39:
[----:B------:R-:W-:Y:S05]  /*27f0*/  BSYNC B1 ;  /* 0x0000000000017941 */ /* 0x000fea0003800000 */
.L_x_38:
[----:B------:R-:W-:Y:S01]  /*2800*/  UIADD3 UR8, UP0, UR10, 0x20, URZ ;  /* 0x000000200a087890 */ /* 0x000fe2000ff1e03f */
[----:B------:R-:W-:Y:S01]  /*2810*/  ISETP.GT.AND P2, PT, R102, 0x8, P2 ;  /* 0x000000086600780c */ /* 0x000fe20001744270 */
[----:B--2--5:R-:W-:Y:S01]  /*2820*/  IMAD R21, R98, R15, RZ ;  /* 0x0000000f62157224 */ /* 0x024fe200078e02ff */
[----:B------:R-:W-:Y:S01]  /*2830*/  IADD3 R96, P4, R6, R92, RZ ;  /* 0x0000005c06607210 */ /* 0x000fe20007f9e0ff */
[----:B------:R-:W-:Y:S02]  /*2840*/  UIADD3.X UR9, URZ, UR11, URZ, UP0, !UPT ;  /* 0x0000000b3f097290 */ /* 0x000fe400087fe43f */
[----:B------:R-:W-:Y:S01]  /*2850*/  IADD3 R28, P5, R90, UR8, RZ ;  /* 0x000000085a1c7c10 */ /* 0x000fe2000ffbe0ff */
[----:B------:R-:W-:Y:S02]  /*2860*/  IMAD R103, R29, R14, R21 ;  /* 0x0000000e1d677224 */ /* 0x000fe400078e0215 */
[----:B------:R-:W-:Y:S01]  /*2870*/  IMAD.X R97, R4, 0x1, R93, P4 ;  /* 0x0000000104617824 */ /* 0x000fe200020e065d */
[----:B------:R-:W-:-:S04]  /*2880*/  IADD3.X R29, R91, UR9, RZ, P5, !PT ;  /* 0x000000095b1d7c10 */ /* 0x000fc8000affe4ff */
[----:B------:R2:W-:Y:S04]  /*2890*/  @P1 STG.E desc[UR16][R96.64], R103 ;  /* 0x0000006760001986 */ /* 0x0005e8000c101910 */
[----:B------:R-:W4:Y:S01]  /*28a0*/  @P2 LDG.E.LTC128B R98, desc[UR16][R28.64] ;  /* 0x000000101c622981 */ /* 0x000f22000c1e1920 */
[----:B------:R-:W-:Y:S01]  /*28b0*/  IADD3 R21, P1, R6, 0x20, RZ ;  /* 0x0000002006157810 */ /* 0x000fe20007f3e0ff */
[----:B------:R-:W-:Y:S01]  /*28c0*/  BSSY B1, `(.L_x_40) ;  /* 0x000000c000017945 */ /* 0x000fe20003800000 */
[----:B------:R-:W-:Y:S02]  /*28d0*/  ISETP.GT.AND P4, PT, R102, 0x8, P0 ;  /* 0x000000086600780c */ /* 0x000fe40000784270 */
[----:B------:R-:W-:Y:S01]  /*28e0*/  IADD3 R90, P5, R21, R22, RZ ;  /* 0x00000016155a7210 */ /* 0x000fe20007fbe0ff */
[----:B0-----:R-:W-:Y:S01]  /*28f0*/  IMAD.X R22, RZ, RZ, R4, P1 ;  /* 0x000000ffff167224 */ /* 0x001fe200008e0604 */
[----:B-1----:R-:W-:-:S03]  /*2900*/  IADD3 R88, P0, R88, UR8, RZ ;  /* 0x0000000858587c10 */ /* 0x002fc6000ff1e0ff */
[----:B------:R-:W-:Y:S01]  /*2910*/  IMAD.X R91, R22, 0x1, R23, P5 ;  /* 0x00000001165b7824 */ /* 0x000fe200028e0617 */
[----:B------:R-:W-:Y:S01]  /*2920*/  IADD3.X R89, R89, UR9, RZ, P0, !PT ;  /* 0x0000000959597c10 */ /* 0x000fe200087fe4ff */
[----:B----4-:R-:W-:-:S04]  /*2930*/  IMAD R99, R98, R15, RZ ;  /* 0x0000000f62637224 */ /* 0x010fc800078e02ff */
[----:B------:R-:W-:-:S05]  /*2940*/  IMAD R99, R30, R14, R99 ;  /* 0x0000000e1e637224 */ /* 0x000fca00078e0263 */
[----:B------:R2:W-:Y:S01]  /*2950*/  @P2 STG.E desc[UR16][R90.64], R99 ;  /* 0x000000635a002986 */ /* 0x0005e2000c101910 */
[----:B------:R-:W-:Y:S05]  /*2960*/  @!P4 BRA `(.L_x_41) ;  /* 0x000000000004c947 */ /* 0x000fea0003800000 */
[----:B------:R0:W5:Y:S02]  /*2970*/  LDG.E.LTC128B R98, desc[UR16][R88.64] ;  /* 0x0000001058627981 */ /* 0x000164000c1e1920 */
.L_x_41:
[----:B------:R-:W-:Y:S05]  /*2980*/  BSYNC B1 ;  /* 0x0000000000017941 */ /* 0x000fea0003800000 */
.L_x_40:
[----:B------:R-:W-:Y:S01]  /*2990*/  IADD3 R28, P2, R21, R92, RZ ;  /* 0x0000005c151c7210 */ /* 0x000fe20007f5e0ff */
[----:B-----5:R-:W-:Y:S01]  /*29a0*/  IMAD R23, R98, R15, RZ ;  /* 0x0000000f62177224 */ /* 0x020fe200078e02ff */
[C---:B------:R-:W-:Y:S01]  /*29b0*/  ISETP.GT.AND P1, PT, R5.reuse, 0x10, PT ;  /* 0x000000100500780c */ /* 0x040fe20003f24270 */
[----:B------:R-:W-:Y:S01]  /*29c0*/  BSSY B1, `(.L_x_42) ;  /* 0x000000b000017945 */ /* 0x000fe20003800000 */
[----:B------:R-:W-:Y:S01]  /*29d0*/  ISETP.GT.AND P0, PT, R5, 0x11, PT ;  /* 0x000000110500780c */ /* 0x000fe20003f04270 */
[----:B------:R-:W-:Y:S01]  /*29e0*/  IMAD R23, R31, R14, R23 ;  /* 0x0000000e1f177224 */ /* 0x000fe200078e0217 */
[----:B------:R-:W-:Y:S01]  /*29f0*/  ISETP.GT.AND P5, PT, R102, RZ, P1 ;  /* 0x000000ff6600720c */ /* 0x000fe20000fa4270 */
[----:B------:R-:W-:Y:S01]  /*2a00*/  IMAD.X R29, R22, 0x1, R93, P2 ;  /* 0x00000001161d7824 */ /* 0x000fe200010e065d */
[----:B------:R-:W-:Y:S02]  /*2a10*/  IADD3 R30, P2, R24, UR10, RZ ;  /* 0x0000000a181e7c10 */ /* 0x000fe4000ff5e0ff */
[----:B0-----:R-:W-:-:S02]  /*2a20*/  IADD3 R88, P6, R26, R6, RZ ;  /* 0x000000061a587210 */ /* 0x001fc40007fde0ff */
[----:B------:R0:W-:Y:S01]  /*2a30*/  @P4 STG.E desc[UR16][R28.64], R23 ;  /* 0x000000171c004986 */ /* 0x0001e2000c101910 */
[----:B------:R-:W-:-:S06]  /*2a40*/  IADD3.X R31, R25, UR11, RZ, P2, !PT ;  /* 0x0000000b191f7c10 */ /* 0x000fcc00097fe4ff */
[----:B------:R-:W-:Y:S05]  /*2a50*/  @!P5 BRA `(.L_x_43) ;  /* 0x000000000004d947 */ /* 0x000fea0003800000 */
[----:B------:R1:W5:Y:S02]  /*2a60*/  LDG.E.LTC128B R98, desc[UR16][R30.64] ;  /* 0x000000101e627981 */ /* 0x000364000c1e1920 */
.L_x_43:
[----:B------:R-:W-:Y:S05]  /*2a70*/  BSYNC B1 ;  /* 0x0000000000017941 */ /* 0x000fea0003800000 */
.L_x_42:
[----:B0----5:R-:W-:Y:S01]  /*2a80*/  IMAD R23, R98, R15, RZ ;  /* 0x0000000f62177224 */ /* 0x021fe200078e02ff */
[----:B------:R-:W-:Y:S01]  /*2a90*/  ISETP.GT.AND P2, PT, R102, RZ, P0 ;  /* 0x000000ff6600720c */ /* 0x000fe20000744270 */
[----:B------:R-:W-:Y:S01]  /*2aa0*/  IMAD.X R89, R27, 0x1, R4, P6 ;  /* 0x000000011b597824 */ /* 0x000fe200030e0604 */
[----:B------:R-:W-:Y:S01]  /*2ab0*/  IADD3 R28, P6, R94, UR10, RZ ;  /* 0x0000000a5e1c7c10 */ /* 0x000fe2000ffde0ff */
[----:B------:R-:W-:Y:S01]  /*2ac0*/  IMAD R23, R32, R14, R23 ;  /* 0x0000000e20177224 */ /* 0x000fe200078e0217 */
[----:B------:R-:W-:Y:S01]  /*2ad0*/  BSSY B1, `(.L_x_44) ;  /* 0x0000006000017945 */ /* 0x000fe20003800000 */
[----:B--2---:R-:W-:Y:S02]  /*2ae0*/  IADD3 R90, P4, R96, R6, RZ ;  /* 0x00000006605a7210 */ /* 0x004fe40007f9e0ff */
[----:B------:R-:W-:Y:S01]  /*2af0*/  IADD3.X R29, R95, UR11, RZ, P6, !PT ;  /* 0x0000000b5f1d7c10 */ /* 0x000fe2000b7fe4ff */
[----:B------:R0:W-:Y:S05]  /*2b00*/  @P5 STG.E desc[UR16][R88.64], R23 ;  /* 0x0000001758005986 */ /* 0x0001ea000c101910 */
[----:B------:R-:W-:Y:S05]  /*2b10*/  @!P2 BRA `(.L_x_45) ;  /* 0x000000000004a947 */ /* 0x000fea0003800000 */
[----:B------:R2:W5:Y:S02]  /*2b20*/  LDG.E.LTC128B R98, desc[UR16][R28.64] ;  /* 0x000000101c627981 */ /* 0x000564000c1e1920 */
.L_x_45:
[----:B------:R-:W-:Y:S05]  /*2b30*/  BSYNC B1 ;  /* 0x0000000000017941 */ /* 0x000fea0003800000 */
.L_x_44:
[----:B0----5:R-:W-:Y:S01]  /*2b40*/  IMAD R23, R98, R15, RZ ;  /* 0x0000000f62177224 */ /* 0x021fe200078e02ff */
[----:B------:R-:W-:Y:S01]  /*2b50*/  ISETP.GT.AND P1, PT, R102, 0x8, P1 ;  /* 0x000000086600780c */ /* 0x000fe20000f24270 */
[----:B------:R-:W-:Y:S01]  /*2b60*/  IMAD.X R91, R97, 0x1, R4, P4 ;  /* 0x00000001615b7824 */ /* 0x000fe200020e0604 */
[----:B------:R-:W-:Y:S01]  /*2b70*/  IADD3 R24, P4, R24, UR8, RZ ;  /* 0x0000000818187c10 */ /* 0x000fe2000ff9e0ff */
[----:B------:R-:W-:Y:S01]  /*2b80*/  IMAD R23, R33, R14, R23 ;  /* 0x0000000e21177224 */ /* 0x000fe200078e0217 */
[----:B------:R-:W-:Y:S01]  /*2b90*/  BSSY B1, `(.L_x_46) ;  /* 0x0000006000017945 */ /* 0x000fe20003800000 */
[----:B------:R-:W-:Y:S02]  /*2ba0*/  IADD3 R32, P5, R21, R26, RZ ;  /* 0x0000001a15207210 */ /* 0x000fe40007fbe0ff */
[----:B------:R-:W-:Y:S01]  /*2bb0*/  IADD3.X R25, R25, UR9, RZ, P4, !PT ;  /* 0x0000000919197c10 */ /* 0x000fe2000a7fe4ff */
[----:B------:R0:W-:Y:S05]  /*2bc0*/  @P2 STG.E desc[UR16][R90.64], R23 ;  /* 0x000000175a002986 */ /* 0x0001ea000c101910 */
[----:B------:R-:W-:Y:S05]  /*2bd0*/  @!P1 BRA `(.L_x_47) ;  /* 0x0000000000049947 */ /* 0x000fea0003800000 */
[----:B------:R4:W5:Y:S02]  /*2be0*/  LDG.E.LTC128B R98, desc[UR16][R24.64] ;  /* 0x0000001018627981 */ /* 0x000964000c1e1920 */
.L_x_47:
[----:B------:R-:W-:Y:S05]  /*2bf0*/  BSYNC B1 ;  /* 0x0000000000017941 */ /* 0x000fea0003800000 */
.L_x_46:
[----:B0----5:R-:W-:Y:S01]  /*2c00*/  IMAD R23, R98, R15, RZ ;  /* 0x0000000f62177224 */ /* 0x021fe200078e02ff */
[----:B------:R-:W-:Y:S01]  /*2c10*/  ISETP.GT.AND P2, PT, R102, 0x8, P0 ;  /* 0x000000086600780c */ /* 0x000fe20000744270 */
[----:B------:R-:W-:Y:S01]  /*2c20*/  IMAD.X R33, R22, 0x1, R27, P5 ;  /* 0x0000000116217824 */ /* 0x000fe200028e061b */
[----:B----4-:R-:W-:Y:S01]  /*2c30*/  IADD3 R24, P0, R94, UR8, RZ ;  /* 0x000000085e187c10 */ /* 0x010fe2000ff1e0ff */
[----:B------:R-:W-:Y:S01]  /*2c40*/  IMAD R23, R34, R14, R23 ;  /* 0x0000000e22177224 */ /* 0x000fe200078e0217 */
[----:B------:R-:W-:Y:S02]  /*2c50*/  BSSY B1, `(.L_x_48) ;  /* 0x0000005000017945 */ /* 0x000fe40003800000 */
[----:B------:R-:W-:Y:S02]  /*2c60*/  IADD3.X R25, R95, UR9, RZ, P0, !PT ;  /* 0x000000095f197c10 */ /* 0x000fe400087fe4ff */
[----:B------:R0:W-:Y:S05]  /*2c70*/  @P1 STG.E desc[UR16][R32.64], R23 ;  /* 0x0000001720001986 */ /* 0x0001ea000c101910 */
[----:B------:R-:W-:Y:S05]  /*2c80*/  @!P2 BRA `(.L_x_49) ;  /* 0x000000000004a947 */ /* 0x000fea0003800000 */
[----:B------:R4:W5:Y:S02]  /*2c90*/  LDG.E.LTC128B R98, desc[UR16][R24.64] ;  /* 0x0000001018627981 */ /* 0x000964000c1e1920 */
.L_x_49:
[----:B------:R-:W-:Y:S05]  /*2ca0*/  BSYNC B1 ;  /* 0x0000000000017941 */ /* 0x000fea0003800000 */
.L_x_48:
[----:B----4-:R-:W-:Y:S01]  /*2cb0*/  IADD3 R24, P5, R21, R96, RZ ;  /* 0x0000006015187210 */ /* 0x010fe20007fbe0ff */
[----:B0----5:R-:W-:Y:S01]  /*2cc0*/  IMAD R23, R98, R15, RZ ;  /* 0x0000000f62177224 */ /* 0x021fe200078e02ff */
[----:B------:R-:W-:Y:S01]  /*2cd0*/  ISETP.GT.AND P1, PT, R5, 0x18, PT ;  /* 0x000000180500780c */ /* 0x000fe20003f24270 */
[----:B------:R-:W-:Y:S01]  /*2ce0*/  BSSY B1, `(.L_x_50) ;  /* 0x000000b000017945 */ /* 0x000fe20003800000 */
[----:B------:R-:W-:Y:S01]  /*2cf0*/  IADD3 R26, P6, R30, UR10, RZ ;  /* 0x0000000a1e1a7c10 */ /* 0x000fe2000ffde0ff */
[----:B------:R-:W-:Y:S01]  /*2d00*/  IMAD R23, R35, R14, R23 ;  /* 0x0000000e23177224 */ /* 0x000fe200078e0217 */
[----:B------:R-:W-:Y:S01]  /*2d10*/  ISETP.GT.AND P4, PT, R102, RZ, P1 ;  /* 0x000000ff6600720c */ /* 0x000fe20000f84270 */
[----:B------:R-:W-:Y:S01]  /*2d20*/  IMAD.X R25, R22, 0x1, R97, P5 ;  /* 0x0000000116197824 */ /* 0x000fe200028e0661 */
[----:B------:R-:W-:Y:S02]  /*2d30*/  ISETP.GT.AND P0, PT, R5, 0x19, PT ;  /* 0x000000190500780c */ /* 0x000fe40003f04270 */
[----:B------:R-:W-:-:S02]  /*2d40*/  IADD3 R32, P5, R88, R6, RZ ;  /* 0x0000000658207210 */ /* 0x000fc40007fbe0ff */
[----:B------:R0:W-:Y:S01]  /*2d50*/  @P2 STG.E desc[UR16][R24.64], R23 ;  /* 0x0000001718002986 */ /* 0x0001e2000c101910 */
[----:B------:R-:W-:-:S06]  /*2d60*/  IADD3.X R27, R31, UR11, RZ, P6, !PT ;  /* 0x0000000b1f1b7c10 */ /* 0x000fcc000b7fe4ff */
[----:B------:R-:W-:Y:S05]  /*2d70*/  @!P4 BRA `(.L_x_51) ;  /* 0x000000000004c947 */ /* 0x000fea0003800000 */
[----:B------:R4:W5:Y:S02]  /*2d80*/  LDG.E.LTC128B R98, desc[UR16][R26.64] ;  /* 0x000000101a627981 */ /* 0x000964000c1e1920 */
.L_x_51:
[----:B------:R-:W-:Y:S05]  /*2d90*/  BSYNC B1 ;  /* 0x0000000000017941 */ /* 0x000fea0003800000 */
.L_x_50:
[----:B0----5:R-:W-:Y:S01]  /*2da0*/  IMAD R23, R98, R15, RZ ;  /* 0x0000000f62177224 */ /* 0x021fe200078e02ff */
[----:B------:R-:W-:Y:S01]  /*2db0*/  ISETP.GT.AND P2, PT, R102, RZ, P0 ;  /* 0x000000ff6600720c */ /* 0x000fe20000744270 */
        /* <DEDUP_REMOVED lines=9> */
.L_x_53:
[----:B------:R-:W-:Y:S05]  /*2e50*/  BSYNC B1 ;  /* 0x0000000000017941 */ /* 0x000fea0003800000 */
.L_x_52:
[----:B0----5:R-:W-:Y:S01]  /*2e60*/  IMAD R23, R98, R15, RZ ;  /* 0x0000000f62177224 */ /* 0x021fe200078e02ff */
[----:B------:R-:W-:Y:S01]  /*2e70*/  ISETP.GT.AND P1, PT, R102, 0x8, P1 ;  /* 0x000000086600780c */ /* 0x000fe20000f24270 */
[----:B------:R-:W-:Y:S01]  /*2e80*/  IMAD.X R35, R91, 0x1, R4, P5 ;  /* 0x000000015b237824 */ /* 0x000fe200028e0604 */
[----:B-1----:R-:W-:Y:S01]  /*2e90*/  IADD3 R30, P4, R30, UR8, RZ ;  /* 0x000000081e1e7c10 */ /* 0x002fe2000ff9e0ff */
[----:B------:R-:W-:Y:S01]  /*2ea0*/  IMAD R23, R37, R14, R23 ;  /* 0x0000000e25177224 */ /* 0x000fe200078e0217 */
[----:B------:R-:W-:Y:S01]  /*2eb0*/  BSSY B1, `(.L_x_54) ;  /* 0x0000006000017945 */ /* 0x000fe20003800000 */
[----:B------:R-:W-:Y:S02]  /*2ec0*/  IADD3 R36, P5, R88, R21, RZ ;  /* 0x0000001558247210 */ /* 0x000fe40007fbe0ff */
[----:B------:R-:W-:Y:S01]  /*2ed0*/  IADD3.X R31, R31, UR9, RZ, P4, !PT ;  /* 0x000000091f1f7c10 */ /* 0x000fe2000a7fe4ff */
[----:B------:R0:W-:Y:S05]  /*2ee0*/  @P2 STG.E desc[UR16][R34.64], R23 ;  /* 0x0000001722002986 */ /* 0x0001ea000c101910 */
[----:B------:R-:W-:Y:S05]  /*2ef0*/  @!P1 BRA `(.L_x_55) ;  /* 0x0000000000049947 */ /* 0x000fea0003800000 */
[----:B------:R1:W5:Y:S02]  /*2f00*/  LDG.E.LTC128B R98, desc[UR16][R30.64] ;  /* 0x000000101e627981 */ /* 0x000364000c1e1920 */
.L_x_55:
[----:B------:R-:W-:Y:S05]  /*2f10*/  BSYNC B1 ;  /* 0x0000000000017941 */ /* 0x000fea0003800000 */
.L_x_54:
[----:B0----5:R-:W-:Y:S01]  /*2f20*/  IMAD R23, R98, R15, RZ ;  /* 0x0000000f62177224 */ /* 0x021fe200078e02ff */
[----:B------:R-:W-:Y:S01]  /*2f30*/  ISETP.GT.AND P2, PT, R102, 0x8, P0 ;  /* 0x000000086600780c */ /* 0x000fe20000744270 */
[----:B------:R-:W-:Y:S01]  /*2f40*/  IMAD.X R37, R89, 0x1, R22, P5 ;  /* 0x0000000159257824 */ /* 0x000fe200028e0616 */
[----:B--2---:R-:W-:Y:S01]  /*2f50*/  IADD3 R28, P0, R28, UR8, RZ ;  /* 0x000000081c1c7c10 */ /* 0x004fe2000ff1e0ff */
[----:B------:R-:W-:Y:S01]  /*2f60*/  IMAD R23, R38, R14, R23 ;  /* 0x0000000e26177224 */ /* 0x000fe200078e0217 */
[----:B------:R-:W-:Y:S02]  /*2f70*/  BSSY B1, `(.L_x_56) ;  /* 0x0000005000017945 */ /* 0x000fe40003800000 */
[----:B------:R-:W-:Y:S02]  /*2f80*/  IADD3.X R29, R29, UR9, RZ, P0, !PT ;  /* 0x000000091d1d7c10 */ /* 0x000fe400087fe4ff */
[----:B------:R0:W-:Y:S05]  /*2f90*/  @P1 STG.E desc[UR16][R36.64], R23 ;  /* 0x0000001724001986 */ /* 0x0001ea000c101910 */
[----:B------:R-:W-:Y:S05]  /*2fa0*/  @!P2 BRA `(.L_x_57) ;  /* 0x000000000004a947 */ /* 0x000fea0003800000 */
[----:B------:R2:W5:Y:S02]  /*2fb0*/  LDG.E.LTC128B R98, desc[UR16][R28.64] ;  /* 0x000000101c627981 */ /* 0x000564000c1e1920 */
.L_x_57:
[----:B------:R-:W-:Y:S05]  /*2fc0*/  BSYNC B1 ;  /* 0x0000000000017941 */ /* 0x000fea0003800000 */
.L_x_56:
[----:B--2---:R-:W-:Y:S01]  /*2fd0*/  IADD3 R28, P5, R90, R21, RZ ;  /* 0x000000155a1c7210 */ /* 0x004fe20007fbe0ff */
[----:B0----5:R-:W-:Y:S01]  /*2fe0*/  IMAD R23, R98, R15, RZ ;  /* 0x0000000f62177224 */ /* 0x021fe200078e02ff */
[----:B------:R-:W-:Y:S01]  /*2ff0*/  ISETP.GT.AND P1, PT, R5, 0x20, PT ;  /* 0x000000200500780c */ /* 0x000fe20003f24270 */
[----:B------:R-:W-:Y:S01]  /*3000*/  BSSY B1, `(.L_x_58) ;  /* 0x000000b000017945 */ /* 0x000fe20003800000 */
[----:B-1----:R-:W-:Y:S01]  /*3010*/  IADD3 R30, P6, R26, UR10, RZ ;  /* 0x0000000a1a1e7c10 */ /* 0x002fe2000ffde0ff */
        /* <DEDUP_REMOVED lines=9> */
.L_x_59:
[----:B------:R-:W-:Y:S05]  /*30b0*/  BSYNC B1 ;  /* 0x0000000000017941 */ /* 0x000fea0003800000 */
.L_x_58:
        /* <DEDUP_REMOVED lines=11> */
.L_x_61:
[----:B------:R-:W-:Y:S05]  /*3170*/  BSYNC B1 ;  /* 0x0000000000017941 */ /* 0x000fea0003800000 */
.L_x_60:
[----:B0----5:R-:W-:Y:S01]  /*3180*/  IMAD R23, R98, R15, RZ ;  /* 0x0000000f62177224 */ /* 0x021fe200078e02ff */
[----:B------:R-:W-:Y:S01]  /*3190*/  ISETP.GT.AND P1, PT, R102, 0x8, P1 ;  /* 0x000000086600780c */ /* 0x000fe20000f24270 */
[----:B------:R-:W-:Y:S01]  /*31a0*/  IMAD.X R39, R35, 0x1, R4, P5 ;  /* 0x0000000123277824 */ /* 0x000fe200028e0604 */
[----:B----4-:R-:W-:Y:S01]  /*31b0*/  IADD3 R26, P4, R26, UR8, RZ ;  /* 0x000000081a1a7c10 */ /* 0x010fe2000ff9e0ff */
[----:B------:R-:W-:Y:S01]  /*31c0*/  IMAD R23, R41, R14, R23 ;  /* 0x0000000e29177224 */ /* 0x000fe200078e0217 */
[----:B------:R-:W-:Y:S01]  /*31d0*/  BSSY B1, `(.L_x_62) ;  /* 0x0000006000017945 */ /* 0x000fe20003800000 */
[----:B------:R-:W-:Y:S02]  /*31e0*/  IADD3 R40, P5, R32, R21, RZ ;  /* 0x0000001520287210 */ /* 0x000fe40007fbe0ff */
[----:B------:R-:W-:Y:S01]  /*31f0*/  IADD3.X R27, R27, UR9, RZ, P4, !PT ;  /* 0x000000091b1b7c10 */ /* 0x000fe2000a7fe4ff */
[----:B------:R0:W-:Y:S05]  /*3200*/  @P2 STG.E desc[UR16][R38.64], R23 ;  /* 0x0000001726002986 */ /* 0x0001ea000c101910 */
[----:B------:R-:W-:Y:S05]  /*3210*/  @!P1 BRA `(.L_x_63) ;  /* 0x0000000000049947 */ /* 0x000fea0003800000 */
[----:B------:R4:W5:Y:S02]  /*3220*/  LDG.E.LTC128B R98, desc[UR16][R26.64] ;  /* 0x000000101a627981 */ /* 0x000964000c1e1920 */
.L_x_63:
[----:B------:R-:W-:Y:S05]  /*3230*/  BSYNC B1 ;  /* 0x0000000000017941 */ /* 0x000fea0003800000 */
.L_x_62:
[----:B0----5:R-:W-:Y:S01]  /*3240*/  IMAD R23, R98, R15, RZ ;  /* 0x0000000f62177224 */ /* 0x021fe200078e02ff */
[----:B------:R-:W-:Y:S01]  /*3250*/  ISETP.GT.AND P2, PT, R102, 0x8, P0 ;  /* 0x000000086600780c */ /* 0x000fe20000744270 */
[----:B------:R-:W-:Y:S01]  /*3260*/  IMAD.X R41, R33, 0x1, R22, P5 ;  /* 0x0000000121297824 */ /* 0x000fe200028e0616 */
[----:B------:R-:W-:Y:S01]  /*3270*/  IADD3 R24, P0, R24, UR8, RZ ;  /* 0x0000000818187c10 */ /* 0x000fe2000ff1e0ff */
[----:B------:R-:W-:Y:S01]  /*3280*/  IMAD R23, R42, R14, R23 ;  /* 0x0000000e2a177224 */ /* 0x000fe200078e0217 */
[----:B------:R-:W-:Y:S02]  /*3290*/  BSSY B1, `(.L_x_64) ;  /* 0x0000005000017945 */ /* 0x000fe40003800000 */
[----:B------:R-:W-:Y:S02]  /*32a0*/  IADD3.X R25, R25, UR9, RZ, P0, !PT ;  /* 0x0000000919197c10 */ /* 0x000fe400087fe4ff */
[----:B------:R0:W-:Y:S05]  /*32b0*/  @P1 STG.E desc[UR16][R40.64], R23 ;  /* 0x0000001728001986 */ /* 0x0001ea000c101910 */
[----:B------:R-:W-:Y:S05]  /*32c0*/  @!P2 BRA `(.L_x_65) ;  /* 0x000000000004a947 */ /* 0x000fea0003800000 */
[----:B------:R0:W5:Y:S02]  /*32d0*/  LDG.E.LTC128B R98, desc[UR16][R24.64] ;  /* 0x0000001018627981 */ /* 0x000164000c1e1920 */
.L_x_65:
[----:B------:R-:W-:Y:S05]  /*32e0*/  BSYNC B1 ;  /* 0x0000000000017941 */ /* 0x000fea0003800000 */
.L_x_64:
[----:B0-----:R-:W-:Y:S01]  /*32f0*/  IADD3 R24, P5, R34, R21, RZ ;  /* 0x0000001522187210 */ /* 0x001fe20007fbe0ff */
[----:B-----5:R-:W-:Y:S01]  /*3300*/  IMAD R23, R98, R15, RZ ;  /* 0x0000000f62177224 */ /* 0x020fe200078e02ff */
[----:B------:R-:W-:Y:S01]  /*3310*/  ISETP.GT.AND P1, PT, R5, 0x28, PT ;  /* 0x000000280500780c */ /* 0x000fe20003f24270 */
[----:B------:R-:W-:Y:S01]  /*3320*/  BSSY B1, `(.L_x_66) ;  /* 0x000000b000017945 */ /* 0x000fe20003800000 */
[----:B----4-:R-:W-:Y:S01]  /*3330*/  IADD3 R26, P6, R30, UR10, RZ ;  /* 0x0000000a1e1a7c10 */ /* 0x010fe2000ffde0ff */
        /* <DEDUP_REMOVED lines=9> */
.L_x_67:
[----:B------:R-:W-:Y:S05]  /*33d0*/  BSYNC B1 ;  /* 0x0000000000017941 */ /* 0x000fea0003800000 */
.L_x_66:
        /* <DEDUP_REMOVED lines=11> */
.L_x_69:
[----:B------:R-:W-:Y:S05]  /*3490*/  BSYNC B1 ;  /* 0x0000000000017941 */ /* 0x000fea0003800000 */
.L_x_68:
        /* <DEDUP_REMOVED lines=11> */
.L_x_71:
[----:B------:R-:W-:Y:S05]  /*3550*/  BSYNC B1 ;  /* 0x0000000000017941 */ /* 0x000fea0003800000 */
.L_x_70:
        /* <DEDUP_REMOVED lines=10> */
.L_x_73:
[----:B------:R-:W-:Y:S05]  /*3600*/  BSYNC B1 ;  /* 0x0000000000017941 */ /* 0x000fea0003800000 */
.L_x_72:
        /* <DEDUP_REMOVED lines=14> */
.L_x_75:
[----:B------:R-:W-:Y:S05]  /*36f0*/  BSYNC B1 ;  /* 0x0000000000017941 */ /* 0x000fea0003800000 */
.L_x_74:
        /* <DEDUP_REMOVED lines=11> */
.L_x_77:
[----:B------:R-:W-:Y:S05]  /*37b0*/  BSYNC B1 ;  /* 0x0000000000017941 */ /* 0x000fea0003800000 */
.L_x_76:
        /* <DEDUP_REMOVED lines=11> */
.L_x_79:
[----:B------:R-:W-:Y:S05]  /*3870*/  BSYNC B1 ;  /* 0x0000000000017941 */ /* 0x000fea0003800000 */
.L_x_78:
        /* <DEDUP_REMOVED lines=10> */
.L_x_81:
[----:B------:R-:W-:Y:S05]  /*3920*/  BSYNC B1 ;  /* 0x0000000000017941 */ /* 0x000fea0003800000 */
.L_x_80:
        /* <DEDUP_REMOVED lines=14> */
.L_x_83:
[----:B------:R-:W-:Y:S05]  /*3a10*/  BSYNC B1 ;  /* 0x0000000000017941 */ /* 0x000fea0003800000 */
.L_x_82:
        /* <DEDUP_REMOVED lines=11> */
.L_x_85:
[----:B------:R-:W-:Y:S05]  /*3ad0*/  BSYNC B1 ;  /* 0x0000000000017941 */ /* 0x000fea0003800000 */
.L_x_84:
        /* <DEDUP_REMOVED lines=11> */
.L_x_87:
[----:B------:R-:W-:Y:S05]  /*3b90*/  BSYNC B1 ;  /* 0x0000000000017941 */ /* 0x000fea0003800000 */
.L_x_86:
        /* <DEDUP_REMOVED lines=10> */
.L_x_89:
[----:B------:R-:W-:Y:S05]  /*3c40*/  BSYNC B1 ;  /* 0x0000000000017941 */ /* 0x000fea0003800000 */
.L_x_88:
        /* <DEDUP_REMOVED lines=14> */
.L_x_91:
[----:B------:R-:W-:Y:S05]  /*3d30*/  BSYNC B1 ;  /* 0x0000000000017941 */ /* 0x000fea0003800000 */
.L_x_90:
        /* <DEDUP_REMOVED lines=11> */
.L_x_93:
[----:B------:R-:W-:Y:S05]  /*3df0*/  BSYNC B1 ;  /* 0x0000000000017941 */ /* 0x000fea0003800000 */
.L_x_92:
        /* <DEDUP_REMOVED lines=11> */
.L_x_95:
[----:B------:R-:W-:Y:S05]  /*3eb0*/  BSYNC B1 ;  /* 0x0000000000017941 */ /* 0x000fea0003800000 */
.L_x_94:
        /* <DEDUP_REMOVED lines=10> */
.L_x_97:
[----:B------:R-:W-:Y:S05]  /*3f60*/  BSYNC B1 ;  /* 0x0000000000017941 */ /* 0x000fea0003800000 */
.L_x_96:
        /* <DEDUP_REMOVED lines=14> */
.L_x_99:
[----:B------:R-:W-:Y:S05]  /*4050*/  BSYNC B1 ;  /* 0x0000000000017941 */ /* 0x000fea0003800000 */
.L_x_98:
        /* <DEDUP_REMOVED lines=11> */
.L_x_101:
[----:B------:R-:W-:Y:S05]  /*4110*/  BSYNC B1 ;  /* 0x0000000000017941 */ /* 0x000fea0003800000 */
.L_x_100:
        /* <DEDUP_REMOVED lines=11> */
.L_x_103:
[----:B------:R-:W-:Y:S05]  /*41d0*/  BSYNC B1 ;  /* 0x0000000000017941 */ /* 0x000fea0003800000 */
.L_x_102:
        /* <DEDUP_REMOVED lines=10> */
.L_x_105:
[----:B------:R-:W-:Y:S05]  /*4280*/  BSYNC B1 ;  /* 0x0000000000017941 */ /* 0x000fea0003800000 */
.L_x_104:
        /* <DEDUP_REMOVED lines=14> */
.L_x_107:
[----:B------:R-:W-:Y:S05]  /*4370*/  BSYNC B1 ;  /* 0x0000000000017941 */ /* 0x000fea0003800000 */
.L_x_106:
        /* <DEDUP_REMOVED lines=11> */
.L_x_109:
[----:B------:R-:W-:Y:S05]  /*4430*/  BSYNC B1 ;  /* 0x0000000000017941 */ /* 0x000fea0003800000 */
.L_x_108:
        /* <DEDUP_REMOVED lines=11> */
.L_x_111:
[----:B------:R-:W-:Y:S05]  /*44f0*/  BSYNC B1 ;  /* 0x0000000000017941 */ /* 0x000fea0003800000 */
.L_x_110:
        /* <DEDUP_REMOVED lines=10> */
.L_x_113:
[----:B------:R-:W-:Y:S05]  /*45a0*/  BSYNC B1 ;  /* 0x0000000000017941 */ /* 0x000fea0003800000 */
.L_x_112:
        /* <DEDUP_REMOVED lines=14> */
.L_x_115:
[----:B------:R-:W-:Y:S05]  /*4690*/  BSYNC B1 ;  /* 0x0000000000017941 */ /* 0x000fea0003800000 */
.L_x_114:
        /* <DEDUP_REMOVED lines=11> */
.L_x_117:
[----:B------:R-:W-:Y:S05]  /*4750*/  BSYNC B1 ;  /* 0x0000000000017941 */ /* 0x000fea0003800000 */
.L_x_116:
        /* <DEDUP_REMOVED lines=11> */
.L_x_119:
[----:B------:R-:W-:Y:S05]  /*4810*/  BSYNC B1 ;  /* 0x0000000000017941 */ /* 0x000fea0003800000 */
.L_x_118:
        /* <DEDUP_REMOVED lines=10> */
.L_x_121:
[----:B------:R-:W-:Y:S05]  /*48c0*/  BSYNC B1 ;  /* 0x0000000000017941 */ /* 0x000fea0003800000 */
.L_x_120:
        /* <DEDUP_REMOVED lines=14> */
.L_x_123:
[----:B------:R-:W-:Y:S05]  /*49b0*/  BSYNC B1 ;  /* 0x0000000000017941 */ /* 0x000fea0003800000 */
.L_x_122:
        /* <DEDUP_REMOVED lines=11> */
.L_x_125:
[----:B------:R-:W-:Y:S05]  /*4a70*/  BSYNC B1 ;  /* 0x0000000000017941 */ /* 0x000fea0003800000 */
.L_x_124:
        /* <DEDUP_REMOVED lines=11> */
.L_x_127:
[----:B------:R-:W-:Y:S05]  /*4b30*/  BSYNC B1 ;  /* 0x0000000000017941 */ /* 0x000fea0003800000 */
.L_x_126:
        /* <DEDUP_REMOVED lines=10> */
.L_x_129:
[----:B------:R-:W-:Y:S05]  /*4be0*/  BSYNC B1 ;  /* 0x0000000000017941 */ /* 0x000fea0003800000 */
.L_x_128:
        /* <DEDUP_REMOVED lines=14> */
.L_x_131:
[----:B------:R-:W-:Y:S05]  /*4cd0*/  BSYNC B1 ;  /* 0x0000000000017941 */ /* 0x000fea0003800000 */
.L_x_130:
        /* <DEDUP_REMOVED lines=11> */
.L_x_133:
[----:B------:R-:W-:Y:S05]  /*4d90*/  BSYNC B1 ;  /* 0x0000000000017941 */ /* 0x000fea0003800000 */
.L_x_132:
        /* <DEDUP_REMOVED lines=11> */
.L_x_135:
[----:B------:R-:W-:Y:S05]  /*4e50*/  BSYNC B1 ;  /* 0x0000000000017941 */ /* 0x000fea0003800000 */
.L_x_134:
        /* <DEDUP_REMOVED lines=10> */
.L_x_137:
[----:B------:R-:W-:Y:S05]  /*4f00*/  BSYNC B1 ;  /* 0x0000000000017941 */ /* 0x000fea0003800000 */
.L_x_136:
[----:B--2---:R-:W-:Y:S01]  /*4f10*/  IADD3 R28, P2, R38, R21, RZ ;  /* 0x00000015261c7210 */ /* 0x004fe20007f5e0ff */
[----:B0----5:R-:W-:Y:S01]  /*4f20*/  IMAD R23, R98, R15, RZ ;  /* 0x0000000f62177224 */ /* 0x021fe200078e02ff */
[C---:B------:R-:W-:Y:S01]  /*4f30*/  ISETP.GT.AND P4, PT, R5.reuse, 0x70, PT ;  /* 0x000000700500780c */ /* 0x040fe20003f84270 */
[----:B------:R-:W-:Y:S01]  /*4f40*/  BSSY B1, `(.L_x_138) ;  /* 0x000000b000017945 */ /* 0x000fe20003800000 */
[----:B------:R-:W-:Y:S01]  /*4f50*/  ISETP.GT.AND P1, PT, R5, 0x71, PT ;  /* 0x000000710500780c */ /* 0x000fe20003f24270 */
[----:B------:R-:W-:Y:S01]  /*4f60*/  IMAD R23, R79, R14, R23 ;  /* 0x0000000e4f177224 */ /* 0x000fe200078e0217 */
[----:B------:R-:W-:Y:S01]  /*4f70*/  ISETP.GT.AND P5, PT, R102, RZ, P4 ;  /* 0x000000ff6600720c */ /* 0x000fe200027a4270 */
[----:B------:R-:W-:Y:S01]  /*4f80*/  IMAD.X R29, R39, 0x1, R22, P2 ;  /* 0x00000001271d7824 */ /* 0x000fe200010e0616 */
[----:B-1----:R-:W-:Y:S02]  /*4f90*/  IADD3 R30, P2, R26, UR10, RZ ;  /* 0x0000000a1a1e7c10 */ /* 0x002fe4000ff5e0ff */
[----:B------:R-:W-:-:S02]  /*4fa0*/  IADD3 R36, P6, R32, R6, RZ ;  /* 0x0000000620247210 */ /* 0x000fc40007fde0ff */
[----:B------:R0:W-:Y:S01]  /*4fb0*/  @P0 STG.E desc[UR16][R28.64], R23 ;  /* 0x000000171c000986 */ /* 0x0001e2000c101910 */
[----:B------:R-:W-:-:S06]  /*4fc0*/  IADD3.X R31, R27, UR11, RZ, P2, !PT ;  /* 0x0000000b1b1f7c10 */ /* 0x000fcc00097fe4ff */
[----:B------:R-:W-:Y:S05]  /*4fd0*/  @!P5 BRA `(.L_x_139) ;  /* 0x000000000004d947 */ /* 0x000fea0003800000 */
[----:B------:R1:W5:Y:S02]  /*4fe0*/  LDG.E.LTC128B R98, desc[UR16][R30.64] ;  /* 0x000000101e627981 */ /* 0x000364000c1e1920 */
.L_x_139:
[----:B------:R-:W-:Y:S05]  /*4ff0*/  BSYNC B1 ;  /* 0x0000000000017941 */ /* 0x000fea0003800000 */
.L_x_138:
[----:B0----5:R-:W-:Y:S01]  /*5000*/  IMAD R23, R98, R15, RZ ;  /* 0x0000000f62177224 */ /* 0x021fe200078e02ff */
[----:B------:R-:W-:Y:S01]  /*5010*/  ISETP.GT.AND P2, PT, R102, RZ, P1 ;  /* 0x000000ff6600720c */ /* 0x000fe20000f44270 */
        /* <DEDUP_REMOVED lines=8> */
.L_x_141:
[----:B------:R-:W-:Y:S05]  /*50a0*/  BSYNC B1 ;  /* 0x0000000000017941 */ /* 0x000fea0003800000 */
.L_x_140:
[----:B------:R-:W-:Y:S01]  /*50b0*/  IADD3 R28, P5, R34, R6, RZ ;  /* 0x00000006221c7210 */ /* 0x000fe20007fbe0ff */
[----:B0----5:R-:W-:Y:S01]  /*50c0*/  IMAD R23, R98, R15, RZ ;  /* 0x0000000f62177224 */ /* 0x021fe200078e02ff */
[----:B------:R-:W-:Y:S01]  /*50d0*/  ISETP.GT.AND P4, PT, R102, 0x8, P4 ;  /* 0x000000086600780c */ /* 0x000fe20002784270 */
[----:B------:R-:W-:Y:S01]  /*50e0*/  BSSY B1, `(.L_x_142) ;  /* 0x000000a000017945 */ /* 0x000fe20003800000 */
[----:B----4-:R-:W-:Y:S01]  /*50f0*/  IADD3 R26, P6, R26, UR8, RZ ;  /* 0x000000081a1a7c10 */ /* 0x010fe2000ffde0ff */
[----:B------:R-:W-:Y:S01]  /*5100*/  IMAD R23, R81, R14, R23 ;  /* 0x0000000e51177224 */ /* 0x000fe200078e0217 */
[----:B------:R-:W-:Y:S01]  /*5110*/  ISETP.GT.AND P0, PT, R5, 0x78, PT ;  /* 0x000000780500780c */ /* 0x000fe20003f04270 */
[----:B------:R-:W-:Y:S01]  /*5120*/  IMAD.X R29, R35, 0x1, R4, P5 ;  /* 0x00000001231d7824 */ /* 0x000fe200028e0604 */
[----:B------:R-:W-:Y:S02]  /*5130*/  IADD3 R38, P5, R32, R21, RZ ;  /* 0x0000001520267210 */ /* 0x000fe40007fbe0ff */
[----:B------:R-:W-:-:S02]  /*5140*/  IADD3.X R27, R27, UR9, RZ, P6, !PT ;  /* 0x000000091b1b7c10 */ /* 0x000fc4000b7fe4ff */
[----:B------:R0:W-:Y:S03]  /*5150*/  @P2 STG.E desc[UR16][R28.64], R23 ;  /* 0x000000171c002986 */ /* 0x0001e6000c101910 */
[----:B------:R-:W-:Y:S06]  /*5160*/  @!P4 BRA `(.L_x_143) ;  /* 0x000000000004c947 */ /* 0x000fec0003800000 */
[----:B------:R4:W5:Y:S02]  /*5170*/  LDG.E.LTC128B R98, desc[UR16][R26.64] ;  /* 0x000000101a627981 */ /* 0x000964000c1e1920 */
.L_x_143:
[----:B------:R-:W-:Y:S05]  /*5180*/  BSYNC B1 ;  /* 0x0000000000017941 */ /* 0x000fea0003800000 */
.L_x_142:
[----:B0----5:R-:W-:Y:S01]  /*5190*/  IMAD R23, R98, R15, RZ ;  /* 0x0000000f62177224 */ /* 0x021fe200078e02ff */
[----:B------:R-:W-:Y:S01]  /*51a0*/  ISETP.GT.AND P1, PT, R102, 0x8, P1 ;  /* 0x000000086600780c */ /* 0x000fe20000f24270 */
[----:B------:R-:W-:Y:S01]  /*51b0*/  IMAD.X R39, R33, 0x1, R22, P5 ;  /* 0x0000000121277824 */ /* 0x000fe200028e0616 */
[----:B------:R-:W-:Y:S01]  /*51c0*/  IADD3 R24, P5, R24, UR8, RZ ;  /* 0x0000000818187c10 */ /* 0x000fe2000ffbe0ff */
[----:B------:R-:W-:Y:S01]  /*51d0*/  IMAD R23, R82, R14, R23 ;  /* 0x0000000e52177224 */ /* 0x000fe200078e0217 */
[----:B------:R-:W-:Y:S01]  /*51e0*/  BSSY B1, `(.L_x_144) ;  /* 0x0000006000017945 */ /* 0x000fe20003800000 */
[----:B------:R-:W-:Y:S02]  /*51f0*/  ISETP.GT.AND P2, PT, R5, 0x79, PT ;  /* 0x000000790500780c */ /* 0x000fe40003f44270 */
[----:B------:R-:W-:Y:S01]  /*5200*/  IADD3.X R25, R25, UR9, RZ, P5, !PT ;  /* 0x0000000919197c10 */ /* 0x000fe2000affe4ff */
[----:B------:R0:W-:Y:S05]  /*5210*/  @P4 STG.E desc[UR16][R38.64], R23 ;  /* 0x0000001726004986 */ /* 0x0001ea000c101910 */
[----:B------:R-:W-:Y:S05]  /*5220*/  @!P1 BRA `(.L_x_145) ;  /* 0x0000000000049947 */ /* 0x000fea0003800000 */
[----:B------:R0:W5:Y:S02]  /*5230*/  LDG.E.LTC128B R98, desc[UR16][R24.64] ;  /* 0x0000001018627981 */ /* 0x000164000c1e1920 */
.L_x_145:
[----:B------:R-:W-:Y:S05]  /*5240*/  BSYNC B1 ;  /* 0x0000000000017941 */ /* 0x000fea0003800000 */
.L_x_144:
[----:B0-----:R-:W-:Y:S01]  /*5250*/  IADD3 R24, P6, R34, R21, RZ ;  /* 0x0000001522187210 */ /* 0x001fe20007fde0ff */
[----:B-----5:R-:W-:Y:S01]  /*5260*/  IMAD R5, R98, R15, RZ ;  /* 0x0000000f62057224 */ /* 0x020fe200078e02ff */
[----:B------:R-:W-:Y:S01]  /*5270*/  ISETP.GT.AND P4, PT, R102, RZ, P0 ;  /* 0x000000ff6600720c */ /* 0x000fe20000784270 */
[----:B------:R-:W-:Y:S01]  /*5280*/  BSSY B1, `(.L_x_146) ;  /* 0x0000009000017945 */ /* 0x000fe20003800000 */
[----:B----4-:R-:W-:Y:S01]  /*5290*/  IADD3 R26, P5, R36, R6, RZ ;  /* 0x00000006241a7210 */ /* 0x010fe20007fbe0ff */
[----:B------:R-:W-:Y:S02]  /*52a0*/  IMAD.X R25, R35, 0x1, R22, P6 ;  /* 0x0000000123197824 */ /* 0x000fe400030e0616 */
[----:B------:R-:W-:-:S05]  /*52b0*/  IMAD R5, R83, R14, R5 ;  /* 0x0000000e53057224 */ /* 0x000fca00078e0205 */
[----:B------:R0:W-:Y:S03]  /*52c0*/  @P1 STG.E desc[UR16][R24.64], R5 ;  /* 0x0000000518001986 */ /* 0x0001e6000c101910 */
[----:B------:R-:W-:Y:S05]  /*52d0*/  @!P4 BRA `(.L_x_147) ;  /* 0x00000000000cc947 */ /* 0x000fea0003800000 */
[----:B0-----:R-:W-:-:S04]  /*52e0*/  IADD3 R24, P1, R30, UR10, RZ ;  /* 0x0000000a1e187c10 */ /* 0x001fc8000ff3e0ff */
[----:B------:R-:W-:-:S05]  /*52f0*/  IADD3.X R25, R31, UR11, RZ, P1, !PT ;  /* 0x0000000b1f197c10 */ /* 0x000fca0008ffe4ff */
[----:B------:R4:W5:Y:S04]  /*5300*/  LDG.E.LTC128B R98, desc[UR16][R24.64] ;  /* 0x0000001018627981 */ /* 0x000968000c1e1920 */
.L_x_147:
[----:B------:R-:W-:Y:S05]  /*5310*/  BSYNC B1 ;  /* 0x0000000000017941 */ /* 0x000fea0003800000 */
.L_x_146:
[----:B0----5:R-:W-:Y:S01]  /*5320*/  IMAD R5, R98, R15, RZ ;  /* 0x0000000f62057224 */ /* 0x021fe200078e02ff */
[----:B------:R-:W-:Y:S01]  /*5330*/  ISETP.GT.AND P1, PT, R102, RZ, P2 ;  /* 0x000000ff6600720c */ /* 0x000fe20001724270 */
        /* <DEDUP_REMOVED lines=9> */
.L_x_149:
[----:B------:R-:W-:Y:S05]  /*53d0*/  BSYNC B1 ;  /* 0x0000000000017941 */ /* 0x000fea0003800000 */
.L_x_148:
[----:B0----5:R-:W-:Y:S01]  /*53e0*/  IMAD R5, R98, R15, RZ ;  /* 0x0000000f62057224 */ /* 0x021fe200078e02ff */
[----:B------:R-:W-:Y:S01]  /*53f0*/  ISETP.GT.AND P0, PT, R102, 0x8, P0 ;  /* 0x000000086600780c */ /* 0x000fe20000704270 */
[----:B------:R-:W-:Y:S01]  /*5400*/  IMAD.X R33, R29, 0x1, R4, P5 ;  /* 0x000000011d217824 */ /* 0x000fe200028e0604 */
[----:B------:R-:W-:Y:S01]  /*5410*/  IADD3 R4, P4, R30, UR8, RZ ;  /* 0x000000081e047c10 */ /* 0x000fe2000ff9e0ff */
[----:B------:R-:W-:Y:S01]  /*5420*/  IMAD R85, R85, R14, R5 ;  /* 0x0000000e55557224 */ /* 0x000fe200078e0205 */
[----:B------:R-:W-:Y:S01]  /*5430*/  BSSY B1, `(.L_x_150) ;  /* 0x0000006000017945 */ /* 0x000fe20003800000 */
[----:B----4-:R-:W-:Y:S02]  /*5440*/  IADD3 R24, P5, R36, R21, RZ ;  /* 0x0000001524187210 */ /* 0x010fe40007fbe0ff */
[----:B------:R-:W-:Y:S01]  /*5450*/  IADD3.X R5, R31, UR9, RZ, P4, !PT ;  /* 0x000000091f057c10 */ /* 0x000fe2000a7fe4ff */
[----:B------:R0:W-:Y:S05]  /*5460*/  @P1 STG.E desc[UR16][R32.64], R85 ;  /* 0x0000005520001986 */ /* 0x0001ea000c101910 */
[----:B------:R-:W-:Y:S05]  /*5470*/  @!P0 BRA `(.L_x_151) ;  /* 0x0000000000048947 */ /* 0x000fea0003800000 */
[----:B------:R4:W5:Y:S02]  /*5480*/  LDG.E.LTC128B R98, desc[UR16][R4.64] ;  /* 0x0000001004627981 */ /* 0x000964000c1e1920 */
.L_x_151:
[----:B------:R-:W-:Y:S05]  /*5490*/  BSYNC B1 ;  /* 0x0000000000017941 */ /* 0x000fea0003800000 */
.L_x_150:
[----:B------:R-:W-:Y:S01]  /*54a0*/  ISETP.GT.AND P2, PT, R102, 0x8, P2 ;  /* 0x000000086600780c */ /* 0x000fe20001744270 */
[----:B----45:R-:W-:Y:S01]  /*54b0*/  IMAD R5, R98, R15, RZ ;  /* 0x0000000f62057224 */ /* 0x030fe200078e02ff */
[----:B------:R-:W-:Y:S01]  /*54c0*/  BSSY B1, `(.L_x_152) ;  /* 0x0000008000017945 */ /* 0x000fe20003800000 */
[----:B------:R-:W-:Y:S02]  /*54d0*/  IMAD.X R25, R37, 0x1, R22, P5 ;  /* 0x0000000125197824 */ /* 0x000fe400028e0616 */
[----:B------:R-:W-:-:S05]  /*54e0*/  IMAD R23, R86, R14, R5 ;  /* 0x0000000e56177224 */ /* 0x000fca00078e0205 */
[----:B------:R4:W-:Y:S01]  /*54f0*/  @P0 STG.E desc[UR16][R24.64], R23 ;  /* 0x0000001718000986 */ /* 0x0009e2000c101910 */
[----:B------:R-:W-:-:S04]  /*5500*/  IADD3 R4, P0, R40, UR8, RZ ;  /* 0x0000000828047c10 */ /* 0x000fc8000ff1e0ff */
[----:B------:R-:W-:Y:S01]  /*5510*/  IADD3.X R5, R41, UR9, RZ, P0, !PT ;  /* 0x0000000929057c10 */ /* 0x000fe200087fe4ff */
[----:B------:R-:W-:Y:S08]  /*5520*/  @!P2 BRA `(.L_x_153) ;  /* 0x000000000004a947 */ /* 0x000ff00003800000 */
[----:B------:R0:W5:Y:S02]  /*5530*/  LDG.E.LTC128B R98, desc[UR16][R4.64] ;  /* 0x0000001004627981 */ /* 0x000164000c1e1920 */
.L_x_153:
[----:B------:R-:W-:Y:S05]  /*5540*/  BSYNC B1 ;  /* 0x0000000000017941 */ /* 0x000fea0003800000 */
.L_x_152:
[----:B------:R-:W-:Y:S05]  /*5550*/  @!P2 BRA `(.L_x_154) ;  /* 0x000000140094a947 */ /* 0x000fea0003800000 */
[----:B0-----:R-:W-:Y:S01]  /*5560*/  IADD3 R4, P0, R28, R21, RZ ;  /* 0x000000151c047210 */ /* 0x001fe20007f1e0ff */
[----:B-----5:R-:W-:-:S04]  /*5570*/  IMAD R98, R98, R15, RZ ;  /* 0x0000000f62627224 */ /* 0x020fc800078e02ff */
[----:B------:R-:W-:Y:S02]  /*5580*/  IMAD.X R5, R29, 0x1, R22, P0 ;  /* 0x000000011d057824 */ /* 0x000fe400000e0616 */
[----:B------:R-:W-:-:S05]  /*5590*/  IMAD R87, R87, R14, R98 ;  /* 0x0000000e57577224 */ /* 0x000fca00078e0262 */
[----:B------:R0:W-:Y:S01]  /*55a0*/  STG.E desc[UR16][R4.64], R87 ;  /* 0x0000005704007986 */ /* 0x0001e2000c101910 */
[----:B------:R-:W-:Y:S05]  /*55b0*/  BRA `(.L_x_154) ;  /* 0x00000014007c7947 */ /* 0x000fea0003800000 */
.L_x_31:
[----:B------:R-:W-:Y:S01]  /*55c0*/  ULDC.64 UR8, c[0x0][0x6c0] ;  /* 0x0001b00000087ab9 */ /* 0x000fe20000000a00 */
[----:B------:R-:W-:Y:S01]  /*55d0*/  ISETP.GT.AND P2, PT, R5, 0x1, PT ;  /* 0x000000010500780c */ /* 0x000fe20003f44270 */
[-C--:B--2---:R-:W-:Y:S01]  /*55e0*/  IMAD R21, R24, R14.reuse, RZ ;  /* 0x0000000e18157224 */ /* 0x084fe200078e02ff */
[----:B------:R-:W-:Y:S01]  /*55f0*/  LEA R88, P0, R106, UR8, 0x2 ;  /* 0x000000086a587c11 */ /* 0x000fe2000f8010ff */
[-C--:B------:R-:W-:Y:S01]  /*5600*/  IMAD R23, R25, R14.reuse, RZ ;  /* 0x0000000e19177224 */ /* 0x080fe200078e02ff */
[----:B------:R-:W-:Y:S01]  /*5610*/  ISETP.GT.AND P4, PT, R102, RZ, P2 ;  /* 0x000000ff6600720c */ /* 0x000fe20001784270 */
[----:B------:R-:W-:Y:S01]  /*5620*/  IMAD.SHL.U32 R6, R108, 0x20, RZ ;  /* 0x000000206c067824 */ /* 0x000fe200078e00ff */
[----:B------:R-:W-:Y:S01]  /*5630*/  LEA.HI.X R89, R106, UR9, R97, 0x2, P0 ;  /* 0x000000096a597c11 */ /* 0x000fe200080f1461 */
[-C--:B------:R-:W-:Y:S01]  /*5640*/  IMAD R91, R26, R14.reuse, RZ ;  /* 0x0000000e1a5b7224 */ /* 0x080fe200078e02ff */
[----:B------:R-:W-:Y:S01]  /*5650*/  ISETP.GT.AND P1, PT, R102, 0x8, P1 ;  /* 0x000000086600780c */ /* 0x000fe20000f24270 */
[----:B------:R-:W-:Y:S01]  /*5660*/  IMAD R93, R27, R14, RZ ;  /* 0x0000000e1b5d7224 */ /* 0x000fe200078e02ff */
[----:B------:R-:W-:Y:S01]  /*5670*/  ISETP.GT.AND P0, PT, R5, 0x8, PT ;  /* 0x000000080500780c */ /* 0x000fe20003f04270 */
[----:B------:R-:W-:Y:S01]  /*5680*/  @P5 STG.E desc[UR16][R88.64], R21 ;  /* 0x0000001558005986 */ /* 0x000fe2000c101910 */
[----:B------:R-:W-:Y:S01]  /*5690*/  LEA R24, P5, R108, R88, 0x2 ;  /* 0x000000586c187211 */ /* 0x000fe200078a10ff */
[-C--:B------:R-:W-:Y:S01]  /*56a0*/  IMAD R95, R28, R14.reuse, RZ ;  /* 0x0000000e1c5f7224 */ /* 0x080fe200078e02ff */
[----:B------:R-:W-:Y:S01]  /*56b0*/  ISETP.GT.AND P2, PT, R102, 0x8, P2 ;  /* 0x000000086600780c */ /* 0x000fe20001744270 */
[-C--:B------:R-:W-:Y:S01]  /*56c0*/  IMAD R37, R37, R14.reuse, RZ ;  /* 0x0000000e25257224 */ /* 0x080fe200078e02ff */
[C-C-:B------:R-:W-:Y:S01]  /*56d0*/  LEA.HI.X R25, R108.reuse, R89, R109.reuse, 0x2, P5 ;  /* 0x000000596c197211 */ /* 0x140fe200028f146d */
[-C--:B------:R-:W-:Y:S01]  /*56e0*/  IMAD R39, R39, R14.reuse, RZ ;  /* 0x0000000e27277224 */ /* 0x080fe200078e02ff */
[----:B------:R-:W-:Y:S01]  /*56f0*/  SHF.L.U64.HI R4, R108, 0x5, R109 ;  /* 0x000000056c047819 */ /* 0x000fe2000001026d */
[----:B------:R-:W-:Y:S01]  /*5700*/  IMAD R41, R41, R14, RZ ;  /* 0x0000000e29297224 */ /* 0x000fe200078e02ff */
[----:B------:R-:W-:Y:S01]  /*5710*/  ISETP.GT.AND P5, PT, R102, RZ, P0 ;  /* 0x000000ff6600720c */ /* 0x000fe200007a4270 */
[----:B------:R0:W-:Y:S01]  /*5720*/  @P4 STG.E desc[UR16][R24.64], R23 ;  /* 0x0000001718004986 */ /* 0x0001e2000c101910 */
[----:B------:R-:W-:Y:S01]  /*5730*/  IADD3 R26, P4, R88, R6, RZ ;  /* 0x00000006581a7210 */ /* 0x000fe20007f9e0ff */
[----:B------:R-:W-:Y:S01]  /*5740*/  IMAD R43, R43, R14, RZ ;  /* 0x0000000e2b2b7224 */ /* 0x000fe200078e02ff */
[----:B------:R-:W-:Y:S01]  /*5750*/  IADD3 R28, P6, R24, R6, RZ ;  /* 0x00000006181c7210 */ /* 0x000fe20007fde0ff */
[----:B------:R1:W-:Y:S01]  /*5760*/  @P1 STG.E desc[UR16][R88.64+0x20], R91 ;  /* 0x0000205b58001986 */ /* 0x0003e2000c101910 */
[----:B------:R-:W-:Y:S01]  /*5770*/  ISETP.GT.AND P1, PT, R5, 0x9, PT ;  /* 0x000000090500780c */ /* 0x000fe20003f24270 */
[--C-:B------:R-:W-:Y:S01]  /*5780*/  IMAD.X R27, R89, 0x1, R4.reuse, P4 ;  /* 0x00000001591b7824 */ /* 0x100fe200020e0604 */
[C---:B------:R-:W-:Y:S01]  /*5790*/  ISETP.GT.AND P0, PT, R102.reuse, 0x8, P0 ;  /* 0x000000086600780c */ /* 0x040fe20000704270 */
[----:B------:R2:W-:Y:S01]  /*57a0*/  @P2 STG.E desc[UR16][R24.64+0x20], R93 ;  /* 0x0000205d18002986 */ /* 0x0005e2000c101910 */
[----:B------:R-:W-:Y:S01]  /*57b0*/  ISETP.GT.AND P4, PT, R102, RZ, P1 ;  /* 0x000000ff6600720c */ /* 0x000fe20000f84270 */
[-C--:B------:R-:W-:Y:S01]  /*57c0*/  IMAD R45, R45, R14.reuse, RZ ;  /* 0x0000000e2d2d7224 */ /* 0x080fe200078e02ff */
[----:B------:R-:W-:Y:S01]  /*57d0*/  IADD3 R22, P2, R6, 0x20, RZ ;  /* 0x0000002006167810 */ /* 0x000fe20007f5e0ff */
[----:B------:R3:W-:Y:S01]  /*57e0*/  @P5 STG.E desc[UR16][R26.64], R95 ;  /* 0x0000005f1a005986 */ /* 0x0007e2000c101910 */
[----:B0-----:R-:W-:Y:S01]  /*57f0*/  IMAD R23, R29, R14, RZ ;  /* 0x0000000e1d177224 */ /* 0x001fe200078e02ff */
[----:B------:R-:W-:Y:S01]  /*5800*/  ISETP.GT.AND P1, PT, R102, 0x8, P1 ;  /* 0x000000086600780c */ /* 0x000fe20000f24270 */
[--C-:B------:R-:W-:Y:S01]  /*5810*/  IMAD.X R29, R25, 0x1, R4.reuse, P6 ;  /* 0x00000001191d7824 */ /* 0x100fe200030e0604 */
[----:B-1----:R-:W-:Y:S01]  /*5820*/  IADD3 R88, P5, R88, R22, RZ ;  /* 0x0000001658587210 */ /* 0x002fe20007fbe0ff */
[----:B------:R-:W-:Y:S01]  /*5830*/  IMAD.X R21, RZ, RZ, R4, P2 ;  /* 0x000000ffff157224 */ /* 0x000fe200010e0604 */
[----:B------:R-:W-:Y:S01]  /*5840*/  ISETP.GT.AND P2, PT, R5, 0x10, PT ;  /* 0x000000100500780c */ /* 0x000fe20003f44270 */
[----:B------:R-:W-:Y:S01]  /*5850*/  IMAD R91, R30, R14, RZ ;  /* 0x0000000e1e5b7224 */ /* 0x000fe200078e02ff */
[----:B------:R-:W-:Y:S01]  /*5860*/  IADD3 R30, P6, R26, R6, RZ ;  /* 0x000000061a1e7210 */ /* 0x000fe20007fde0ff */
[--C-:B------:R-:W-:Y:S01]  /*5870*/  IMAD.X R89, R89, 0x1, R21.reuse, P5 ;  /* 0x0000000159597824 */ /* 0x100fe200028e0615 */
[----:B------:R0:W-:Y:S01]  /*5880*/  @P4 STG.E desc[UR16][R28.64], R23 ;  /* 0x000000171c004986 */ /* 0x0001e2000c101910 */
[----:B--2---:R-:W-:Y:S01]  /*5890*/  IADD3 R24, P4, R24, R22, RZ ;  /* 0x0000001618187210 */ /* 0x004fe20007f9e0ff */
[----:B------:R-:W-:Y:S01]  /*58a0*/  IMAD R93, R31, R14, RZ ;  /* 0x0000000e1f5d7224 */ /* 0x000fe200078e02ff */
[----:B------:R-:W-:Y:S01]  /*58b0*/  ISETP.GT.AND P5, PT, R102, RZ, P2 ;  /* 0x000000ff6600720c */ /* 0x000fe200017a4270 */
[----:B------:R1:W-:Y:S01]  /*58c0*/  @P0 STG.E desc[UR16][R88.64], R91 ;  /* 0x0000005b58000986 */ /* 0x0003e2000c101910 */
[----:B------:R-:W-:Y:S01]  /*58d0*/  ISETP.GT.AND P0, PT, R5, 0x11, PT ;  /* 0x000000110500780c */ /* 0x000fe20003f04270 */
[----:B------:R-:W-:-:S02]  /*58e0*/  IMAD.X R25, R25, 0x1, R21, P4 ;  /* 0x0000000119197824 */ /* 0x000fc400020e0615 */
[-C--:B---3--:R-:W-:Y:S01]  /*58f0*/  IMAD R95, R32, R14.reuse, RZ ;  /* 0x0000000e205f7224 */ /* 0x088fe200078e02ff */
[C---:B------:R-:W-:Y:S01]  /*5900*/  ISETP.GT.AND P4, PT, R102.reuse, RZ, P0 ;  /* 0x000000ff6600720c */ /* 0x040fe20000784270 */
[--C-:B------:R-:W-:Y:S01]  /*5910*/  IMAD.X R31, R27, 0x1, R4.reuse, P6 ;  /* 0x000000011b1f7824 */ /* 0x100fe200030e0604 */
[----:B------:R2:W-:Y:S01]  /*5920*/  @P1 STG.E desc[UR16][R24.64], R93 ;  /* 0x0000005d18001986 */ /* 0x0005e2000c101910 */
[----:B------:R-:W-:Y:S01]  /*5930*/  ISETP.GT.AND P1, PT, R102, 0x8, P2 ;  /* 0x000000086600780c */ /* 0x000fe20001724270 */
[----:B0-----:R-:W-:Y:S01]  /*5940*/  IMAD R23, R33, R14, RZ ;  /* 0x0000000e21177224 */ /* 0x001fe200078e02ff */
[----:B------:R-:W-:Y:S01]  /*5950*/  IADD3 R32, P2, R28, R6, RZ ;  /* 0x000000061c207210 */ /* 0x000fe20007f5e0ff */
[----:B------:R-:W-:Y:S01]  /*5960*/  IMAD R47, R47, R14, RZ ;  /* 0x0000000e2f2f7224 */ /* 0x000fe200078e02ff */
[----:B------:R-:W-:Y:S01]  /*5970*/  @P5 STG.E desc[UR16][R30.64], R95 ;  /* 0x0000005f1e005986 */ /* 0x000fe2000c101910 */
[----:B------:R-:W-:Y:S01]  /*5980*/  IADD3 R26, P5, R26, R22, RZ ;  /* 0x000000161a1a7210 */ /* 0x000fe20007fbe0ff */
[----:B-1----:R-:W-:Y:S01]  /*5990*/  IMAD R89, R34, R14, RZ ;  /* 0x0000000e22597224 */ /* 0x002fe200078e02ff */
[----:B------:R-:W-:Y:S01]  /*59a0*/  ISETP.GT.AND P0, PT, R102, 0x8, P0 ;  /* 0x000000086600780c */ /* 0x000fe20000704270 */
[----:B------:R-:W-:Y:S01]  /*59b0*/  IMAD.X R33, R29, 0x1, R4, P2 ;  /* 0x000000011d217824 */ /* 0x000fe200010e0604 */
[----:B------:R-:W-:Y:S01]  /*59c0*/  ISETP.GT.AND P2, PT, R5, 0x18, PT ;  /* 0x000000180500780c */ /* 0x000fe20003f44270 */
[----:B------:R-:W-:-:S02]  /*59d0*/  IMAD.X R27, R27, 0x1, R21, P5 ;  /* 0x000000011b1b7824 */ /* 0x000fc400028e0615 */
[----:B------:R-:W-:Y:S01]  /*59e0*/  IMAD R91, R35, R14, RZ ;  /* 0x0000000e235b7224 */ /* 0x000fe200078e02ff */
[----:B------:R0:W-:Y:S01]  /*59f0*/  @P4 STG.E desc[UR16][R32.64], R23 ;  /* 0x0000001720004986 */ /* 0x0001e2000c101910 */
[----:B--2---:R-:W-:Y:S01]  /*5a00*/  IADD3 R24, P4, R28, R22, RZ ;  /* 0x000000161c187210 */ /* 0x004fe20007f9e0ff */
[----:B------:R-:W-:Y:S01]  /*5a10*/  IMAD R93, R36, R14, RZ ;  /* 0x0000000e245d7224 */ /* 0x000fe200078e02ff */
[----:B------:R-:W-:Y:S01]  /*5a20*/  ISETP.GT.AND P5, PT, R102, RZ, P2 ;  /* 0x000000ff6600720c */ /* 0x000fe200017a4270 */
[----:B------:R1:W-:Y:S01]  /*5a30*/  @P1 STG.E desc[UR16][R26.64], R89 ;  /* 0x000000591a001986 */ /* 0x0003e2000c101910 */
[----:B------:R-:W-:Y:S01]  /*5a40*/  ISETP.GT.AND P1, PT, R5, 0x19, PT ;  /* 0x000000190500780c */ /* 0x000fe20003f24270 */
[--C-:B------:R-:W-:Y:S01]  /*5a50*/  IMAD.X R25, R29, 0x1, R21.reuse, P4 ;  /* 0x000000011d197824 */ /* 0x100fe200020e0615 */
[----:B------:R-:W-:Y:S01]  /*5a60*/  IADD3 R28, P6, R30, R6, RZ ;  /* 0x000000061e1c7210 */ /* 0x000fe20007fde0ff */
[-C--:B------:R-:W-:Y:S01]  /*5a70*/  IMAD R49, R49, R14.reuse, RZ ;  /* 0x0000000e31317224 */ /* 0x080fe200078e02ff */
[C---:B------:R-:W-:Y:S01]  /*5a80*/  ISETP.GT.AND P4, PT, R102.reuse, RZ, P1 ;  /* 0x000000ff6600720c */ /* 0x040fe20000f84270 */
[-C--:B------:R-:W-:Y:S01]  /*5a90*/  IMAD R51, R51, R14.reuse, RZ ;  /* 0x0000000e33337224 */ /* 0x080fe200078e02ff */
[----:B------:R2:W-:Y:S01]  /*5aa0*/  @P0 STG.E desc[UR16][R24.64], R91 ;  /* 0x0000005b18000986 */ /* 0x0005e2000c101910 */
[--C-:B------:R-:W-:Y:S01]  /*5ab0*/  IMAD.X R29, R31, 0x1, R4.reuse, P6 ;  /* 0x000000011f1d7824 */ /* 0x100fe200030e0604 */
[----:B------:R-:W-:Y:S01]  /*5ac0*/  ISETP.GT.AND P0, PT, R102, 0x8, P2 ;  /* 0x000000086600780c */ /* 0x000fe20001704270 */
[----:B0-----:R-:W-:Y:S01]  /*5ad0*/  IMAD R23, R38, R14, RZ ;  /* 0x0000000e26177224 */ /* 0x001fe200078e02ff */
[----:B------:R-:W-:Y:S01]  /*5ae0*/  IADD3 R34, P2, R32, R6, RZ ;  /* 0x0000000620227210 */ /* 0x000fe20007f5e0ff */
[----:B-1----:R-:W-:Y:S01]  /*5af0*/  IMAD R89, R40, R14, RZ ;  /* 0x0000000e28597224 */ /* 0x002fe200078e02ff */
[----:B------:R-:W-:Y:S01]  /*5b00*/  @P5 STG.E desc[UR16][R28.64], R93 ;  /* 0x0000005d1c005986 */ /* 0x000fe2000c101910 */
[----:B------:R-:W-:Y:S01]  /*5b10*/  IADD3 R26, P5, R30, R22, RZ ;  /* 0x000000161e1a7210 */ /* 0x000fe20007fbe0ff */
[----:B------:R-:W-:Y:S01]  /*5b20*/  IMAD R53, R53, R14, RZ ;  /* 0x0000000e35357224 */ /* 0x000fe200078e02ff */
[----:B------:R-:W-:Y:S01]  /*5b30*/  ISETP.GT.AND P1, PT, R102, 0x8, P1 ;  /* 0x000000086600780c */ /* 0x000fe20000f24270 */
[----:B------:R-:W-:Y:S01]  /*5b40*/  IMAD.X R35, R33, 0x1, R4, P2 ;  /* 0x0000000121237824 */ /* 0x000fe200010e0604 */
[----:B------:R-:W-:Y:S01]  /*5b50*/  ISETP.GT.AND P2, PT, R5, 0x20, PT ;  /* 0x000000200500780c */ /* 0x000fe20003f44270 */
[--C-:B------:R-:W-:Y:S01]  /*5b60*/  IMAD.X R27, R31, 0x1, R21.reuse, P5 ;  /* 0x000000011f1b7824 */ /* 0x100fe200028e0615 */
[----:B------:R-:W-:Y:S01]  /*5b70*/  IADD3 R30, P6, R28, R6, RZ ;  /* 0x000000061c1e7210 */ /* 0x000fe20007fde0ff */
[----:B------:R-:W-:Y:S01]  /*5b80*/  IMAD R55, R55, R14, RZ ;  /* 0x0000000e37377224 */ /* 0x000fe200078e02ff */
[----:B------:R0:W-:Y:S01]  /*5b90*/  @P4 STG.E desc[UR16][R34.64], R37 ;  /* 0x0000002522004986 */ /* 0x0001e2000c101910 */
[----:B--2---:R-:W-:Y:S01]  /*5ba0*/  IADD3 R24, P4, R32, R22, RZ ;  /* 0x0000001620187210 */ /* 0x004fe20007f9e0ff */
[----:B------:R-:W-:Y:S01]  /*5bb0*/  IMAD R57, R57, R14, RZ ;  /* 0x0000000e39397224 */ /* 0x000fe200078e02ff */
[----:B------:R-:W-:Y:S01]  /*5bc0*/  ISETP.GT.AND P5, PT, R102, RZ, P2 ;  /* 0x000000ff6600720c */ /* 0x000fe200017a4270 */
[----:B------:R1:W-:Y:S01]  /*5bd0*/  @P0 STG.E desc[UR16][R26.64], R23 ;  /* 0x000000171a000986 */ /* 0x0003e2000c101910 */
[----:B------:R-:W-:Y:S01]  /*5be0*/  ISETP.GT.AND P0, PT, R5, 0x21, PT ;  /* 0x000000210500780c */ /* 0x000fe20003f04270 */
[----:B------:R-:W-:-:S02]  /*5bf0*/  IMAD.X R25, R33, 0x1, R21, P4 ;  /* 0x0000000121197824 */ /* 0x000fc400020e0615 */
[--C-:B------:R-:W-:Y:S01]  /*5c00*/  IMAD.X R31, R29, 0x1, R4.reuse, P6 ;  /* 0x000000011d1f7824 */ /* 0x100fe200030e0604 */
[C---:B------:R-:W-:Y:S01]  /*5c10*/  ISETP.GT.AND P4, PT, R102.reuse, RZ, P0 ;  /* 0x000000ff6600720c */ /* 0x040fe20000784270 */
[-C--:B------:R-:W-:Y:S01]  /*5c20*/  IMAD R59, R59, R14.reuse, RZ ;  /* 0x0000000e3b3b7224 */ /* 0x080fe200078e02ff */
[----:B------:R2:W-:Y:S01]  /*5c30*/  @P1 STG.E desc[UR16][R24.64], R39 ;  /* 0x0000002718001986 */ /* 0x0005e2000c101910 */
[----:B------:R-:W-:Y:S01]  /*5c40*/  ISETP.GT.AND P1, PT, R102, 0x8, P2 ;  /* 0x000000086600780c */ /* 0x000fe20001724270 */
[----:B0-----:R-:W-:Y:S01]  /*5c50*/  IMAD R37, R44, R14, RZ ;  /* 0x0000000e2c257224 */ /* 0x001fe200078e02ff */
[----:B------:R-:W-:Y:S01]  /*5c60*/  IADD3 R32, P2, R34, R6, RZ ;  /* 0x0000000622207210 */ /* 0x000fe20007f5e0ff */
[----:B------:R-:W-:Y:S01]  /*5c70*/  IMAD R61, R61, R14, RZ ;  /* 0x0000000e3d3d7224 */ /* 0x000fe200078e02ff */
[----:B------:R-:W-:Y:S01]  /*5c80*/  @P5 STG.E desc[UR16][R30.64], R89 ;  /* 0x000000591e005986 */ /* 0x000fe2000c101910 */
[----:B-1----:R-:W-:Y:S01]  /*5c90*/  IADD3 R26, P5, R28, R22, RZ ;  /* 0x000000161c1a7210 */ /* 0x002fe20007fbe0ff */
[----:B------:R-:W-:Y:S01]  /*5ca0*/  IMAD R23, R42, R14, RZ ;  /* 0x0000000e2a177224 */ /* 0x000fe200078e02ff */
[----:B------:R-:W-:Y:S01]  /*5cb0*/  ISETP.GT.AND P0, PT, R102, 0x8, P0 ;  /* 0x000000086600780c */ /* 0x000fe20000704270 */
[----:B------:R-:W-:Y:S01]  /*5cc0*/  IMAD.X R33, R35, 0x1, R4, P2 ;  /* 0x0000000123217824 */ /* 0x000fe200010e0604 */
[----:B------:R-:W-:Y:S01]  /*5cd0*/  ISETP.GT.AND P2, PT, R5, 0x28, PT ;  /* 0x000000280500780c */ /* 0x000fe20003f44270 */
[--C-:B------:R-:W-:Y:S01]  /*5ce0*/  IMAD.X R27, R29, 0x1, R21.reuse, P5 ;  /* 0x000000011d1b7824 */ /* 0x100fe200028e0615 */
[----:B------:R-:W-:Y:S01]  /*5cf0*/  IADD3 R28, P6, R30, R6, RZ ;  /* 0x000000061e1c7210 */ /* 0x000fe20007fde0ff */
[----:B------:R-:W-:Y:S01]  /*5d00*/  IMAD R63, R63, R14, RZ ;  /* 0x0000000e3f3f7224 */ /* 0x000fe200078e02ff */
[----:B------:R-:W-:Y:S01]  /*5d10*/  @P4 STG.E desc[UR16][R32.64], R41 ;  /* 0x0000002920004986 */ /* 0x000fe2000c101910 */
        /* <DEDUP_REMOVED lines=11> */
[----:B------:R-:W-:Y:S01]  /*5dd0*/  IMAD R69, R69, R14, RZ ;  /* 0x0000000e45457224 */ /* 0x000fe200078e02ff */
[----:B------:R-:W-:Y:S01]  /*5de0*/  IADD3 R34, P2, R32, R6, RZ ;  /* 0x0000000620227210 */ /* 0x000fe20007f5e0ff */
[----:B------:R-:W-:Y:S01]  /*5df0*/  IMAD R71, R71, R14, RZ ;  /* 0x0000000e47477224 */ /* 0x000fe200078e02ff */
[----:B------:R2:W-:Y:S01]  /*5e00*/  @P5 STG.E desc[UR16][R28.64], R37 ;  /* 0x000000251c005986 */ /* 0x0005e2000c101910 */
[----:B0-----:R-:W-:Y:S01]  /*5e10*/  IADD3 R26, P5, R30, R22, RZ ;  /* 0x000000161e1a7210 */ /* 0x001fe20007fbe0ff */
[----:B------:R-:W-:Y:S01]  /*5e20*/  IMAD R23, R46, R14, RZ ;  /* 0x0000000e2e177224 */ /* 0x000fe200078e02ff */
[----:B------:R-:W-:Y:S01]  /*5e30*/  ISETP.GT.AND P1, PT, R102, 0x8, P1 ;  /* 0x000000086600780c */ /* 0x000fe20000f24270 */
[--C-:B------:R-:W-:Y:S01]  /*5e40*/  IMAD.X R35, R33, 0x1, R4.reuse, P2 ;  /* 0x0000000121237824 */ /* 0x100fe200010e0604 */
[----:B------:R-:W-:Y:S01]  /*5e50*/  ISETP.GT.AND P2, PT, R5, 0x30, PT ;  /* 0x000000300500780c */ /* 0x000fe20003f44270 */
[--C-:B------:R-:W-:Y:S01]  /*5e60*/  IMAD.X R27, R31, 0x1, R21.reuse, P5 ;  /* 0x000000011f1b7824 */ /* 0x100fe200028e0615 */
[----:B------:R-:W-:Y:S01]  /*5e70*/  IADD3 R30, P6, R28, R6, RZ ;  /* 0x000000061c1e7210 */ /* 0x000fe20007fde0ff */
[-C--:B------:R-:W-:Y:S01]  /*5e80*/  IMAD R73, R73, R14.reuse, RZ ;  /* 0x0000000e49497224 */ /* 0x080fe200078e02ff */
[----:B------:R-:W-:Y:S01]  /*5e90*/  @P4 STG.E desc[UR16][R34.64], R45 ;  /* 0x0000002d22004986 */ /* 0x000fe2000c101910 */
[----:B------:R-:W-:Y:S01]  /*5ea0*/  ISETP.GT.AND P5, PT, R102, RZ, P2 ;  /* 0x000000ff6600720c */ /* 0x000fe200017a4270 */
[----:B------:R-:W-:Y:S01]  /*5eb0*/  IMAD R75, R75, R14, RZ ;  /* 0x0000000e4b4b7224 */ /* 0x000fe200078e02ff */
[----:B-1----:R-:W-:Y:S01]  /*5ec0*/  IADD3 R24, P4, R32, R22, RZ ;  /* 0x0000001620187210 */ /* 0x002fe20007f9e0ff */
[----:B------:R0:W-:Y:S01]  /*5ed0*/  @P0 STG.E desc[UR16][R26.64], R23 ;  /* 0x000000171a000986 */ /* 0x0001e2000c101910 */
[----:B------:R-:W-:Y:S01]  /*5ee0*/  ISETP.GT.AND P0, PT, R5, 0x31, PT ;  /* 0x000000310500780c */ /* 0x000fe20003f04270 */
[-C--:B--2---:R-:W-:Y:S01]  /*5ef0*/  IMAD R37, R48, R14.reuse, RZ ;  /* 0x0000000e30257224 */ /* 0x084fe200078e02ff */
[C---:B------:R-:W-:Y:S01]  /*5f00*/  ISETP.GT.AND P2, PT, R102.reuse, 0x8, P2 ;  /* 0x000000086600780c */ /* 0x040fe20001744270 */
[----:B------:R-:W-:Y:S01]  /*5f10*/  IMAD.X R25, R33, 0x1, R21, P4 ;  /* 0x0000000121197824 */ /* 0x000fe200020e0615 */
[C---:B------:R-:W-:Y:S01]  /*5f20*/  ISETP.GT.AND P4, PT, R102.reuse, RZ, P0 ;  /* 0x000000ff6600720c */ /* 0x040fe20000784270 */
[----:B------:R-:W-:Y:S01]  /*5f30*/  IMAD.X R31, R29, 0x1, R4, P6 ;  /* 0x000000011d1f7824 */ /* 0x000fe200030e0604 */
[----:B------:R-:W-:Y:S01]  /*5f40*/  ISETP.GT.AND P0, PT, R102, 0x8, P0 ;  /* 0x000000086600780c */ /* 0x000fe20000704270 */
[----:B------:R-:W-:Y:S01]  /*5f50*/  IMAD R77, R77, R14, RZ ;  /* 0x0000000e4d4d7224 */ /* 0x000fe200078e02ff */
[----:B------:R1:W-:Y:S01]  /*5f60*/  @P1 STG.E desc[UR16][R24.64], R47 ;  /* 0x0000002f18001986 */ /* 0x0003e2000c101910 */
[----:B------:R-:W-:Y:S01]  /*5f70*/  IADD3 R32, P1, R34, R6, RZ ;  /* 0x0000000622207210 */ /* 0x000fe20007f3e0ff */
[----:B------:R-:W-:-:S02]  /*5f80*/  IMAD R79, R79, R14, RZ ;  /* 0x0000000e4f4f7224 */ /* 0x000fc400078e02ff */
[----:B------:R2:W-:Y:S01]  /*5f90*/  @P5 STG.E desc[UR16][R30.64], R37 ;  /* 0x000000251e005986 */ /* 0x0005e2000c101910 */
[----:B0-----:R-:W-:Y:S01]  /*5fa0*/  IADD3 R26, P5, R28, R22, RZ ;  /* 0x000000161c1a7210 */ /* 0x001fe20007fbe0ff */
[--C-:B------:R-:W-:Y:S01]  /*5fb0*/  IMAD.X R33, R35, 0x1, R4.reuse, P1 ;  /* 0x0000000123217824 */ /* 0x100fe200008e0604 */
[----:B------:R-:W-:Y:S01]  /*5fc0*/  ISETP.GT.AND P1, PT, R5, 0x38, PT ;  /* 0x000000380500780c */ /* 0x000fe20003f24270 */
[----:B------:R-:W-:Y:S01]  /*5fd0*/  IMAD R23, R50, R14, RZ ;  /* 0x0000000e32177224 */ /* 0x000fe200078e02ff */
[----:B------:R-:W-:Y:S01]  /*5fe0*/  IADD3 R28, P6, R30, R6, RZ ;  /* 0x000000061e1c7210 */ /* 0x000fe20007fde0ff */
[--C-:B------:R-:W-:Y:S01]  /*5ff0*/  IMAD.X R27, R29, 0x1, R21.reuse, P5 ;  /* 0x000000011d1b7824 */ /* 0x100fe200028e0615 */
[----:B------:R-:W-:Y:S01]  /*6000*/  @P4 STG.E desc[UR16][R32.64], R49 ;  /* 0x0000003120004986 */ /* 0x000fe2000c101910 */
[----:B-1----:R-:W-:Y:S01]  /*6010*/  IADD3 R24, P5, R34, R22, RZ ;  /* 0x0000001622187210 */ /* 0x002fe20007fbe0ff */
[-C--:B------:R-:W-:Y:S01]  /*6020*/  IMAD R81, R81, R14.reuse, RZ ;  /* 0x0000000e51517224 */ /* 0x080fe200078e02ff */
[C---:B------:R-:W-:Y:S01]  /*6030*/  ISETP.GT.AND P4, PT, R102.reuse, RZ, P1 ;  /* 0x000000ff6600720c */ /* 0x040fe20000f84270 */
[----:B------:R0:W-:Y:S01]  /*6040*/  @P2 STG.E desc[UR16][R26.64], R23 ;  /* 0x000000171a002986 */ /* 0x0001e2000c101910 */
[----:B------:R-:W-:Y:S01]  /*6050*/  ISETP.GT.AND P2, PT, R5, 0x39, PT ;  /* 0x000000390500780c */ /* 0x000fe20003f44270 */
[--C-:B------:R-:W-:Y:S01]  /*6060*/  IMAD.X R25, R35, 0x1, R21.reuse, P5 ;  /* 0x0000000123197824 */ /* 0x100fe200028e0615 */
[----:B------:R-:W-:Y:S01]  /*6070*/  ISETP.GT.AND P1, PT, R102, 0x8, P1 ;  /* 0x000000086600780c */ /* 0x000fe20000f24270 */
[----:B--2---:R-:W-:Y:S01]  /*6080*/  IMAD R37, R52, R14, RZ ;  /* 0x0000000e34257224 */ /* 0x004fe200078e02ff */
[----:B------:R-:W-:Y:S01]  /*6090*/  ISETP.GT.AND P5, PT, R102, RZ, P2 ;  /* 0x000000ff6600720c */ /* 0x000fe200017a4270 */
[--C-:B------:R-:W-:Y:S01]  /*60a0*/  IMAD.X R29, R31, 0x1, R4.reuse, P6 ;  /* 0x000000011f1d7824 */ /* 0x100fe200030e0604 */
[----:B------:R1:W-:Y:S01]  /*60b0*/  @P0 STG.E desc[UR16][R24.64], R51 ;  /* 0x0000003318000986 */ /* 0x0003e2000c101910 */
[----:B------:R-:W-:Y:S01]  /*60c0*/  IADD3 R34, P0, R32, R6, RZ ;  /* 0x0000000620227210 */ /* 0x000fe20007f1e0ff */
[-C--:B------:R-:W-:Y:S01]  /*60d0*/  IMAD R83, R83, R14.reuse, RZ ;  /* 0x0000000e53537224 */ /* 0x080fe200078e02ff */
[----:B------:R-:W-:Y:S01]  /*60e0*/  ISETP.GT.AND P2, PT, R102, 0x8, P2 ;  /* 0x000000086600780c */ /* 0x000fe20001744270 */
[----:B------:R-:W-:Y:S01]  /*60f0*/  IMAD R85, R85, R14, RZ ;  /* 0x0000000e55557224 */ /* 0x000fe200078e02ff */
        /* <DEDUP_REMOVED lines=13> */
[----:B------:R-:W-:Y:S01]  /*61d0*/  IMAD.X R25, R33, 0x1, R21, P5 ;  /* 0x0000000121197824 */ /* 0x000fe200028e0615 */
[----:B------:R-:W-:Y:S01]  /*61e0*/  ISETP.GT.AND P0, PT, R102, 0x8, P0 ;  /* 0x000000086600780c */ /* 0x000fe20000704270 */
[----:B--2---:R-:W-:Y:S01]  /*61f0*/  IMAD R37, R56, R14, RZ ;  /* 0x0000000e38257224 */ /* 0x004fe200078e02ff */
[----:B------:R-:W-:Y:S01]  /*6200*/  ISETP.GT.AND P5, PT, R102, RZ, P1 ;  /* 0x000000ff6600720c */ /* 0x000fe20000fa4270 */
[----:B------:R-:W-:Y:S01]  /*6210*/  IMAD.X R31, R29, 0x1, R4, P6 ;  /* 0x000000011d1f7824 */ /* 0x000fe200030e0604 */
[----:B------:R1:W-:Y:S01]  /*6220*/  @P2 STG.E desc[UR16][R24.64], R55 ;  /* 0x0000003718002986 */ /* 0x0003e2000c101910 */
[----:B------:R-:W-:-:S02]  /*6230*/  IADD3 R32, P2, R34, R6, RZ ;  /* 0x0000000622207210 */ /* 0x000fc40007f5e0ff */
[----:B------:R-:W-:Y:S02]  /*6240*/  ISETP.GT.AND P1, PT, R102, 0x8, P1 ;  /* 0x000000086600780c */ /* 0x000fe40000f24270 */
[----:B------:R2:W-:Y:S01]  /*6250*/  @P4 STG.E desc[UR16][R30.64], R37 ;  /* 0x000000251e004986 */ /* 0x0005e2000c101910 */
[----:B0-----:R-:W-:Y:S01]  /*6260*/  IADD3 R26, P4, R28, R22, RZ ;  /* 0x000000161c1a7210 */ /* 0x001fe20007f9e0ff */
[----:B------:R-:W-:Y:S01]  /*6270*/  IMAD.X R33, R35, 0x1, R4, P2 ;  /* 0x0000000123217824 */ /* 0x000fe200010e0604 */
[----:B------:R-:W-:Y:S01]  /*6280*/  ISETP.GT.AND P2, PT, R5, 0x48, PT ;  /* 0x000000480500780c */ /* 0x000fe20003f44270 */
[----:B------:R-:W-:Y:S01]  /*6290*/  IMAD R23, R58, R14, RZ ;  /* 0x0000000e3a177224 */ /* 0x000fe200078e02ff */
[----:B------:R-:W-:Y:S01]  /*62a0*/  IADD3 R28, P6, R30, R6, RZ ;  /* 0x000000061e1c7210 */ /* 0x000fe20007fde0ff */
[----:B------:R-:W-:Y:S01]  /*62b0*/  IMAD.X R27, R29, 0x1, R21, P4 ;  /* 0x000000011d1b7824 */ /* 0x000fe200020e0615 */
[----:B------:R-:W-:Y:S01]  /*62c0*/  @P5 STG.E desc[UR16][R32.64], R57 ;  /* 0x0000003920005986 */ /* 0x000fe2000c101910 */
[----:B-1----:R-:W-:-:S02]  /*62d0*/  IADD3 R24, P5, R34, R22, RZ ;  /* 0x0000001622187210 */ /* 0x002fc40007fbe0ff */
        /* <DEDUP_REMOVED lines=9> */
[----:B------:R-:W-:Y:S02]  /*6370*/  IADD3 R34, P1, R32, R6, RZ ;  /* 0x0000000620227210 */ /* 0x000fe40007f3e0ff */
[----:B------:R-:W-:-:S02]  /*6380*/  ISETP.GT.AND P0, PT, R102, 0x8, P0 ;  /* 0x000000086600780c */ /* 0x000fc40000704270 */
        /* <DEDUP_REMOVED lines=8> */
[----:B-1----:R-:W-:Y:S02]  /*6410*/  IADD3 R24, P5, R32, R22, RZ ;  /* 0x0000001620187210 */ /* 0x002fe40007fbe0ff */
        /* <DEDUP_REMOVED lines=59> */
[----:B------:R-:W-:-:S02]  /*67d0*/  ISETP.GT.AND P4, PT, R102, RZ, P1 ;  /* 0x000000ff6600720c */ /* 0x000fc40000f84270 */
[----:B-1----:R-:W-:Y:S01]  /*67e0*/  IADD3 R24, P5, R34, R22, RZ ;  /* 0x0000001622187210 */ /* 0x002fe20007fbe0ff */
[----:B------:R0:W-:Y:S01]  /*67f0*/  @P2 STG.E desc[UR16][R26.64], R23 ;  /* 0x000000171a002986 */ /* 0x0001e2000c101910 */
[----:B------:R-:W-:Y:S01]  /*6800*/  ISETP.GT.AND P2, PT, R5, 0x69, PT ;  /* 0x000000690500780c */ /* 0x000fe20003f44270 */
[----:B--2---:R-:W-:Y:S01]  /*6810*/  IMAD R37, R76, R14, RZ ;  /* 0x0000000e4c257224 */ /* 0x004fe200078e02ff */
[C---:B------:R-:W-:Y:S01]  /*6820*/  ISETP.GT.AND P1, PT, R102.reuse, 0x8, P1 ;  /* 0x000000086600780c */ /* 0x040fe20000f24270 */
[----:B------:R-:W-:Y:S01]  /*6830*/  IMAD.X R25, R35, 0x1, R21, P5 ;  /* 0x0000000123197824 */ /* 0x000fe200028e0615 */
[C---:B------:R-:W-:Y:S01]  /*6840*/  ISETP.GT.AND P5, PT, R102.reuse, RZ, P2 ;  /* 0x000000ff6600720c */ /* 0x040fe200017a4270 */
[----:B------:R-:W-:Y:S01]  /*6850*/  IMAD.X R29, R31, 0x1, R4, P6 ;  /* 0x000000011f1d7824 */ /* 0x000fe200030e0604 */
[----:B------:R-:W-:Y:S02]  /*6860*/  ISETP.GT.AND P2, PT, R102, 0x8, P2 ;  /* 0x000000086600780c */ /* 0x000fe40001744270 */
[----:B------:R1:W-:Y:S01]  /*6870*/  @P0 STG.E desc[UR16][R24.64], R75 ;  /* 0x0000004b18000986 */ /* 0x0003e2000c101910 */
[----:B------:R-:W-:Y:S01]  /*6880*/  IADD3 R34, P0, R32, R6, RZ ;  /* 0x0000000620227210 */ /* 0x000fe20007f1e0ff */
[----:B0-----:R-:W-:-:S02]  /*6890*/  IMAD R23, R78, R14, RZ ;  /* 0x0000000e4e177224 */ /* 0x001fc400078e02ff */
[----:B------:R0:W-:Y:S01]  /*68a0*/  @P4 STG.E desc[UR16][R28.64], R37 ;  /* 0x000000251c004986 */ /* 0x0001e2000c101910 */
[----:B------:R-:W-:Y:S01]  /*68b0*/  IADD3 R26, P4, R30, R22, RZ ;  /* 0x000000161e1a7210 */ /* 0x000fe20007f9e0ff */
[----:B------:R-:W-:Y:S01]  /*68c0*/  IMAD.X R35, R33, 0x1, R4, P0 ;  /* 0x0000000121237824 */ /* 0x000fe200000e0604 */
[----:B------:R-:W-:Y:S02]  /*68d0*/  ISETP.GT.AND P0, PT, R5, 0x70, PT ;  /* 0x000000700500780c */ /* 0x000fe40003f04270 */
[----:B------:R-:W-:Y:S01]  /*68e0*/  IADD3 R30, P6, R28, R6, RZ ;  /* 0x000000061c1e7210 */ /* 0x000fe20007fde0ff */
[--C-:B------:R-:W-:Y:S01]  /*68f0*/  IMAD.X R27, R31, 0x1, R21.reuse, P4 ;  /* 0x000000011f1b7824 */ /* 0x100fe200020e0615 */
[----:B------:R-:W-:Y:S01]  /*6900*/  @P5 STG.E desc[UR16][R34.64], R77 ;  /* 0x0000004d22005986 */ /* 0x000fe2000c101910 */
[----:B-1----:R-:W-:Y:S02]  /*6910*/  IADD3 R24, P5, R32, R22, RZ ;  /* 0x0000001620187210 */ /* 0x002fe40007fbe0ff */
[----:B------:R-:W-:Y:S01]  /*6920*/  ISETP.GT.AND P4, PT, R102, RZ, P0 ;  /* 0x000000ff6600720c */ /* 0x000fe20000784270 */
[----:B------:R1:W-:Y:S01]  /*6930*/  @P1 STG.E desc[UR16][R26.64], R23 ;  /* 0x000000171a001986 */ /* 0x0003e2000c101910 */
[----:B------:R-:W-:Y:S01]  /*6940*/  ISETP.GT.AND P1, PT, R5, 0x71, PT ;  /* 0x000000710500780c */ /* 0x000fe20003f24270 */
[----:B------:R-:W-:-:S02]  /*6950*/  IMAD.X R25, R33, 0x1, R21, P5 ;  /* 0x0000000121197824 */ /* 0x000fc400028e0615 */
[--C-:B------:R-:W-:Y:S01]  /*6960*/  IMAD.X R31, R29, 0x1, R4.reuse, P6 ;  /* 0x000000011d1f7824 */ /* 0x100fe200030e0604 */
[----:B------:R-:W-:Y:S01]  /*6970*/  ISETP.GT.AND P5, PT, R102, RZ, P1 ;  /* 0x000000ff6600720c */ /* 0x000fe20000fa4270 */
[----:B0-----:R-:W-:Y:S01]  /*6980*/  IMAD R37, R80, R14, RZ ;  /* 0x0000000e50257224 */ /* 0x001fe200078e02ff */
[----:B------:R-:W-:Y:S01]  /*6990*/  ISETP.GT.AND P6, PT, R102, 0x8, P0 ;  /* 0x000000086600780c */ /* 0x000fe200007c4270 */
[----:B------:R0:W-:Y:S01]  /*69a0*/  @P2 STG.E desc[UR16][R24.64], R79 ;  /* 0x0000004f18002986 */ /* 0x0001e2000c101910 */
[----:B------:R-:W-:Y:S02]  /*69b0*/  IADD3 R32, P0, R34, R6, RZ ;  /* 0x0000000622207210 */ /* 0x000fe40007f1e0ff */
[----:B------:R-:W-:Y:S01]  /*69c0*/  ISETP.GT.AND P1, PT, R102, 0x8, P1 ;  /* 0x000000086600780c */ /* 0x000fe20000f24270 */
[----:B------:R2:W-:Y:S01]  /*69d0*/  @P4 STG.E desc[UR16][R30.64], R37 ;  /* 0x000000251e004986 */ /* 0x0005e2000c101910 */
[----:B-1----:R-:W-:Y:S01]  /*69e0*/  IADD3 R26, P2, R28, R22, RZ ;  /* 0x000000161c1a7210 */ /* 0x002fe20007f5e0ff */
[----:B------:R-:W-:Y:S01]  /*69f0*/  IMAD.X R33, R35, 0x1, R4, P0 ;  /* 0x0000000123217824 */ /* 0x000fe200000e0604 */
[----:B------:R-:W-:Y:S01]  /*6a00*/  ISETP.GT.AND P0, PT, R5, 0x78, PT ;  /* 0x000000780500780c */ /* 0x000fe20003f04270 */
[----:B------:R-:W-:-:S02]  /*6a10*/  IMAD R23, R82, R14, RZ ;  /* 0x0000000e52177224 */ /* 0x000fc400078e02ff */
[--C-:B------:R-:W-:Y:S01]  /*6a20*/  IMAD.X R27, R29, 0x1, R21.reuse, P2 ;  /* 0x000000011d1b7824 */ /* 0x100fe200010e0615 */
[----:B------:R-:W-:Y:S01]  /*6a30*/  @P5 STG.E desc[UR16][R32.64], R81 ;  /* 0x0000005120005986 */ /* 0x000fe2000c101910 */
[----:B0-----:R-:W-:Y:S02]  /*6a40*/  IADD3 R24, P4, R34, R22, RZ ;  /* 0x0000001622187210 */ /* 0x001fe40007f9e0ff */
[C---:B------:R-:W-:Y:S01]  /*6a50*/  IADD3 R28, P5, R30.reuse, R6, RZ ;  /* 0x000000061e1c7210 */ /* 0x040fe20007fbe0ff */
[----:B------:R0:W-:Y:S01]  /*6a60*/  @P6 STG.E desc[UR16][R26.64], R23 ;  /* 0x000000171a006986 */ /* 0x0001e2000c101910 */
[----:B------:R-:W-:Y:S01]  /*6a70*/  ISETP.GT.AND P2, PT, R5, 0x79, PT ;  /* 0x000000790500780c */ /* 0x000fe20003f44270 */
[--C-:B------:R-:W-:Y:S01]  /*6a80*/  IMAD.X R25, R35, 0x1, R21.reuse, P4 ;  /* 0x0000000123197824 */ /* 0x100fe200020e0615 */
[----:B------:R-:W-:Y:S01]  /*6a90*/  IADD3 R34, P4, R30, R22, RZ ;  /* 0x000000161e227210 */ /* 0x000fe20007f9e0ff */
[C-C-:B------:R-:W-:Y:S01]  /*6aa0*/  IMAD.X R29, R31.reuse, 0x1, R4.reuse, P5 ;  /* 0x000000011f1d7824 */ /* 0x140fe200028e0604 */
[----:B------:R-:W-:Y:S01]  /*6ab0*/  ISETP.GT.AND P6, PT, R102, RZ, P0 ;  /* 0x000000ff6600720c */ /* 0x000fe200007c4270 */
[----:B------:R-:W-:Y:S01]  /*6ac0*/  IMAD R5, R84, R14, RZ ;  /* 0x0000000e54057224 */ /* 0x000fe200078e02ff */
[----:B--2---:R-:W-:Y:S01]  /*6ad0*/  IADD3 R30, P5, R32, R6, RZ ;  /* 0x00000006201e7210 */ /* 0x004fe20007fbe0ff */
[----:B------:R-:W-:Y:S01]  /*6ae0*/  IMAD.X R35, R31, 0x1, R21, P4 ;  /* 0x000000011f237824 */ /* 0x000fe200020e0615 */
[C---:B------:R-:W-:Y:S01]  /*6af0*/  ISETP.GT.AND P4, PT, R102.reuse, RZ, P2 ;  /* 0x000000ff6600720c */ /* 0x040fe20001784270 */
[----:B------:R1:W-:Y:S01]  /*6b00*/  @P1 STG.E desc[UR16][R24.64], R83 ;  /* 0x0000005318001986 */ /* 0x0003e2000c101910 */
[C---:B------:R-:W-:Y:S01]  /*6b10*/  ISETP.GT.AND P0, PT, R102.reuse, 0x8, P0 ;  /* 0x000000086600780c */ /* 0x040fe20000704270 */
[----:B------:R-:W-:Y:S01]  /*6b20*/  IMAD.X R31, R33, 0x1, R4, P5 ;  /* 0x00000001211f7824 */ /* 0x000fe200028e0604 */
[----:B------:R-:W-:Y:S01]  /*6b30*/  ISETP.GT.AND P2, PT, R102, 0x8, P2 ;  /* 0x000000086600780c */ /* 0x000fe20001744270 */
[----:B0-----:R-:W-:Y:S01]  /*6b40*/  IMAD R27, R86, R14, RZ ;  /* 0x0000000e561b7224 */ /* 0x001fe200078e02ff */
[----:B------:R-:W-:-:S03]  /*6b50*/  IADD3 R22, P5, R32, R22, RZ ;  /* 0x0000001620167210 */ /* 0x000fc60007fbe0ff */
[----:B------:R1:W-:Y:S02]  /*6b60*/  @P6 STG.E desc[UR16][R28.64], R5 ;  /* 0x000000051c006986 */ /* 0x0003e4000c101910 */
[----:B------:R-:W-:Y:S02]  /*6b70*/  IMAD.X R23, R33, 0x1, R21, P5 ;  /* 0x0000000121177824 */ /* 0x000fe400028e0615 */
[----:B------:R1:W-:Y:S04]  /*6b80*/  @P4 STG.E desc[UR16][R30.64], R85 ;  /* 0x000000551e004986 */ /* 0x0003e8000c101910 */
[----:B------:R1:W-:Y:S04]  /*6b90*/  @P0 STG.E desc[UR16][R34.64], R27 ;  /* 0x0000001b22000986 */ /* 0x0003e8000c101910 */
[----:B------:R1:W-:Y:S02]  /*6ba0*/  @P2 STG.E desc[UR16][R22.64], R87 ;  /* 0x0000005716002986 */ /* 0x0003e4000c101910 */
.L_x_154:
[----:B------:R-:W-:Y:S05]  /*6bb0*/  BSYNC B0 ;  /* 0x0000000000007941 */ /* 0x000fea0003800000 */
.L_x_30:
[C---:B------:R-:W-:Y:S01]  /*6bc0*/  LEA R2, P0, R8.reuse, R2, 0x1 ;  /* 0x0000000208027211 */ /* 0x040fe200078008ff */
[----:B------:R-:W-:Y:S01]  /*6bd0*/  ULDC.64 UR8, c[0x0][0x750] ;  /* 0x0001d40000087ab9 */ /* 0x000fe20000000a00 */
[----:B0-----:R-:W-:Y:S01]  /*6be0*/  IMAD.U32 R4, RZ, RZ, UR13 ;  /* 0x0000000dff047e24 */ /* 0x001fe2000f8e00ff */
[----:B------:R-:W-:Y:S01]  /*6bf0*/  PRMT R21, RZ, 0x7610, R21 ;  /* 0x00007610ff157816 */ /* 0x000fe20000000015 */
[----:B------:R-:W-:Y:S01]  /*6c00*/  IMAD.MOV.U32 R6, RZ, RZ, -0x1 ;  /* 0xffffffffff067424 */ /* 0x000fe200078e00ff */
[----:B------:R-:W-:Y:S01]  /*6c10*/  LEA.HI.X R3, R8, R3, R0, 0x1, P0 ;  /* 0x0000000308037211 */ /* 0x000fe200000f0c00 */
[----:B------:R0:W-:Y:S01]  /*6c20*/  SYNCS.ARRIVE.TRANS64.A1T0 RZ, [R4+UR21], RZ ;  /* 0x000000ff04ff79a7 */ /* 0x0001e20008100015 */
[----:B------:R-:W-:Y:S01]  /*6c30*/  ISETP.GE.U32.AND P0, PT, R2, UR8, PT ;  /* 0x0000000802007c0c */ /* 0x000fe2000bf06070 */
[----:B-1----:R-:W-:-:S03]  /*6c40*/  IMAD.MOV.U32 R5, RZ, RZ, -0x1 ;  /* 0xffffffffff057424 */ /* 0x002fc600078e00ff */
[----:B------:R-:W-:Y:S01]  /*6c50*/  ISETP.GE.U32.AND.EX P0, PT, R3, UR9, PT, P0 ;  /* 0x0000000903007c0c */ /* 0x000fe2000bf06100 */
[----:B0-----:R-:W-:-:S12]  /*6c60*/  IMAD.MOV.U32 R4, RZ, RZ, -0x1 ;  /* 0xffffffffff047424 */ /* 0x001fd800078e00ff */
[----:B------:R-:W-:Y:S05]  /*6c70*/  @P0 BRA `(.L_x_155) ;  /* 0x0000000400600947 */ /* 0x000fea0003800000 */
[----:B------:R-:W0:Y:S01]  /*6c80*/  S2R R32, SR_CTAID.X ;  /* 0x0000000000207919 */ /* 0x000e220000002500 */
[----:B------:R-:W1:Y:S01]  /*6c90*/  LDC.64 R26, c[0x0][0x728] ;  /* 0x0001ca00ff1a7b82 */ /* 0x000e620000000a00 */
[----:B------:R-:W-:Y:S01]  /*6ca0*/  ULDC UR8, c[0x0][0x150] ;  /* 0x0000540000087ab9 */ /* 0x000fe20000000800 */
[----:B----4-:R-:W-:Y:S01]  /*6cb0*/  IMAD.MOV.U32 R24, RZ, RZ, R2 ;  /* 0x000000ffff187224 */ /* 0x010fe200078e0002 */
[----:B------:R-:W4:Y:S01]  /*6cc0*/  S2R R34, SR_CTAID.Y ;  /* 0x0000000000227919 */ /* 0x000f220000002600 */
[----:B------:R-:W-:-:S04]  /*6cd0*/  IMAD.MOV.U32 R25, RZ, RZ, R3 ;  /* 0x000000ffff197224 */ /* 0x000fc800078e0003 */
[----:B------:R-:W2:Y:S08]  /*6ce0*/  LDC R35, c[0x0][0x144] ;  /* 0x00005100ff237b82 */ /* 0x000eb00000000800 */
[----:B------:R-:W2:Y:S08]  /*6cf0*/  LDC R6, c[0x0][0x730] ;  /* 0x0001cc00ff067b82 */ /* 0x000eb00000000800 */
[----:B------:R-:W2:Y:S01]  /*6d00*/  LDC.64 R30, c[0x0][0x720] ;  /* 0x0001c800ff1e7b82 */ /* 0x000ea20000000a00 */
[----:B-1----:R-:W-:-:S04]  /*6d10*/  ISETP.NE.U32.AND P0, PT, R26, RZ, PT ;  /* 0x000000ff1a00720c */ /* 0x002fc80003f05070 */
[----:B------:R-:W-:Y:S02]  /*6d20*/  ISETP.NE.AND.EX P0, PT, R27, RZ, PT, P0 ;  /* 0x000000ff1b00720c */ /* 0x000fe40003f05300 */
[----:B0-----:R-:W-:-:S05]  /*6d30*/  I2FP.F32.U32 R4, R32 ;  /* 0x0000002000047245 */ /* 0x001fca0000201000 */
[----:B------:R-:W-:-:S04]  /*6d40*/  FMUL R4, R4, UR8 ;  /* 0x0000000804047c20 */ /* 0x000fc80008400000 */
[----:B------:R0:W1:Y:S02]  /*6d50*/  F2I.U32.TRUNC.NTZ R33, R4 ;  /* 0x0000000400217305 */ /* 0x000064000020f000 */
[----:B----4-:R-:W-:Y:S05]  /*6d60*/  @!P0 BRA `(.L_x_156) ;  /* 0x0000000000288947 */ /* 0x010fea0003800000 */
[----:B------:R-:W4:Y:S02]  /*6d70*/  LDC R5, c[0x0][0x734] ;  /* 0x0001cd00ff057b82 */ /* 0x000f240000000800 */
[----:B----4-:R-:W-:-:S05]  /*6d80*/  IADD3 R21, P0, R2, R5, RZ ;  /* 0x0000000502157210 */ /* 0x010fca0007f1e0ff */
[----:B------:R-:W-:-:S04]  /*6d90*/  IMAD.X R29, RZ, RZ, R3, P0 ;  /* 0x000000ffff1d7224 */ /* 0x000fc800000e0603 */
[----:B0-----:R-:W-:-:S04]  /*6da0*/  IMAD.WIDE.U32 R4, R29, R26, RZ ;  /* 0x0000001a1d047225 */ /* 0x001fc800078e00ff */
[----:B------:R-:W-:-:S04]  /*6db0*/  IMAD.WIDE.U32 R22, P0, R21, R27, R4 ;  /* 0x0000001b15167225 */ /* 0x000fc80007800004 */
[----:B------:R-:W-:-:S04]  /*6dc0*/  IMAD.WIDE.U32 R4, R21, R26, RZ ;  /* 0x0000001a15047225 */ /* 0x000fc800078e00ff */
[----:B------:R-:W-:Y:S01]  /*6dd0*/  IMAD.X R25, RZ, RZ, RZ, P0 ;  /* 0x000000ffff197224 */ /* 0x000fe200000e06ff */
[----:B------:R-:W-:Y:S01]  /*6de0*/  IADD3 RZ, P0, R5, R22, RZ ;  /* 0x0000001605ff7210 */ /* 0x000fe20007f1e0ff */
[----:B------:R-:W-:-:S04]  /*6df0*/  IMAD.MOV.U32 R24, RZ, RZ, R23 ;  /* 0x000000ffff187224 */ /* 0x000fc800078e0017 */
[----:B------:R-:W-:-:S08]  /*6e00*/  IMAD.WIDE.U32.X R24, R29, R27, R24, P0 ;  /* 0x0000001b1d187225 */ /* 0x000fd000000e0418 */
.L_x_156:
[----:B------:R-:W4:Y:S01]  /*6e10*/  LDC.64 R38, c[0x0][0x740] ;  /* 0x0001d000ff267b82 */ /* 0x000f220000000a00 */
[-C--:B--2---:R-:W-:Y:S01]  /*6e20*/  SHF.R.U64 R28, R24, R6.reuse, R25 ;  /* 0x00000006181c7219 */ /* 0x084fe20000001219 */
[----:B-1----:R-:W-:Y:S01]  /*6e30*/  IMAD.MOV R33, RZ, RZ, -R33 ;  /* 0x000000ffff217224 */ /* 0x002fe200078e0a21 */
[----:B0-----:R-:W-:Y:S01]  /*6e40*/  SHF.R.U32.HI R4, RZ, R6, R25 ;  /* 0x00000006ff047219 */ /* 0x001fe20000011619 */
[----:B------:R-:W-:Y:S01]  /*6e50*/  ULDC UR8, c[0x0][0x154] ;  /* 0x0000550000087ab9 */ /* 0x000fe20000000800 */
[----:B------:R-:W-:Y:S01]  /*6e60*/  IADD3 R21, P0, RZ, -R28, RZ ;  /* 0x8000001cff157210 */ /* 0x000fe20007f1e0ff */
[----:B------:R-:W-:Y:S02]  /*6e70*/  IMAD R33, R35, R33, R32 ;  /* 0x0000002123217224 */ /* 0x000fe400078e0220 */
[----:B------:R-:W0:Y:S01]  /*6e80*/  LDC R22, c[0x0][0x718] ;  /* 0x0001c600ff167b82 */ /* 0x000e220000000800 */
[----:B------:R-:W-:Y:S02]  /*6e90*/  IMAD.MOV.U32 R23, RZ, RZ, -0x1 ;  /* 0xffffffffff177424 */ /* 0x000fe400078e00ff */
[----:B------:R-:W-:-:S02]  /*6ea0*/  IMAD.X R5, RZ, RZ, ~R4, P0 ;  /* 0x000000ffff057224 */ /* 0x000fc400000e0e04 */
[----:B------:R-:W-:Y:S02]  /*6eb0*/  IMAD.MOV.U32 R25, RZ, RZ, 0x1 ;  /* 0x00000001ff197424 */ /* 0x000fe400078e00ff */
[-C--:B------:R-:W-:Y:S01]  /*6ec0*/  IMAD R6, R5, R30.reuse, RZ ;  /* 0x0000001e05067224 */ /* 0x080fe200078e02ff */
[----:B------:R-:W1:Y:S01]  /*6ed0*/  LDC R24, c[0x0][0x708] ;  /* 0x0001c200ff187b82 */ /* 0x000e620000000800 */
[----:B------:R-:W-:-:S04]  /*6ee0*/  IMAD.WIDE.U32 R4, R21, R30, R2 ;  /* 0x0000001e15047225 */ /* 0x000fc800078e0002 */
[----:B------:R-:W-:Y:S01]  /*6ef0*/  IMAD R21, R21, R31, R6 ;  /* 0x0000001f15157224 */ /* 0x000fe200078e0206 */
[----:B------:R-:W-:Y:S02]  /*6f00*/  I2FP.F32.U32 R6, R34 ;  /* 0x0000002200067245 */ /* 0x000fe40000201000 */
[----:B------:R-:W2:Y:S01]  /*6f10*/  LDC R36, c[0x0][0x758] ;  /* 0x0001d600ff247b82 */ /* 0x000ea20000000800 */
[----:B------:R-:W-:Y:S01]  /*6f20*/  IMAD.IADD R5, R5, 0x1, R21 ;  /* 0x0000000105057824 */ /* 0x000fe200078e0215 */
[----:B----4-:R-:W-:Y:S01]  /*6f30*/  ISETP.NE.U32.AND P0, PT, R38, RZ, PT ;  /* 0x000000ff2600720c */ /* 0x010fe20003f05070 */
[----:B------:R-:W-:-:S03]  /*6f40*/  FMUL R21, R6, UR8 ;  /* 0x0000000806157c20 */ /* 0x000fc60008400000 */
[----:B------:R-:W-:Y:S01]  /*6f50*/  ISETP.NE.AND.EX P0, PT, R39, RZ, PT, P0 ;  /* 0x000000ff2700720c */ /* 0x000fe20003f05300 */
[----:B------:R4:W2:Y:S01]  /*6f60*/  F2I.U32.TRUNC.NTZ R29, R21 ;  /* 0x00000015001d7305 */ /* 0x0008a2000020f000 */
[----:B------:R-:W3:Y:S01]  /*6f70*/  LDC R31, c[0x0][0x148] ;  /* 0x00005200ff1f7b82 */ /* 0x000ee20000000800 */
[-CC-:B0-----:R-:W-:Y:S02]  /*6f80*/  SHF.R.U64 R26, R4, R22.reuse, R5.reuse ;  /* 0x00000016041a7219 */ /* 0x181fe40000001205 */
[----:B------:R-:W-:-:S05]  /*6f90*/  SHF.R.U32.HI R5, RZ, R22, R5 ;  /* 0x00000016ff057219 */ /* 0x000fca0000011605 */
[----:B------:R-:W0:Y:S01]  /*6fa0*/  LDC R32, c[0x0][0x700] ;  /* 0x0001c000ff207b82 */ /* 0x000e220000000800 */
[-CC-:B-1----:R-:W-:Y:S02]  /*6fb0*/  SHF.R.U64 R6, R26, R24.reuse, R5.reuse ;  /* 0x000000181a067219 */ /* 0x182fe40000001205 */
[----:B------:R-:W-:-:S05]  /*6fc0*/  SHF.R.U32.HI R5, RZ, R24, R5 ;  /* 0x00000018ff057219 */ /* 0x000fca0000011605 */
[----:B------:R-:W1:Y:S01]  /*6fd0*/  LDC R37, c[0x0][0x748] ;  /* 0x0001d200ff257b82 */ /* 0x000e620000000800 */
[-CC-:B--2---:R-:W-:Y:S02]  /*6fe0*/  SHF.R.U64 R30, R6, R36.reuse, R5.reuse ;  /* 0x00000024061e7219 */ /* 0x184fe40000001205 */
[-C--:B------:R-:W-:Y:S02]  /*6ff0*/  SHF.L.U32 R23, R23, R36.reuse, RZ ;  /* 0x0000002417177219 */ /* 0x080fe400000006ff */
[-C--:B------:R-:W-:Y:S01]  /*7000*/  SHF.R.U32.HI R5, RZ, R36.reuse, R5 ;  /* 0x00000024ff057219 */ /* 0x080fe20000011605 */
[----:B------:R-:W-:Y:S01]  /*7010*/  IMAD.MOV.U32 R4, RZ, RZ, R30 ;  /* 0x000000ffff047224 */ /* 0x000fe200078e001e */
[----:B------:R-:W-:Y:S01]  /*7020*/  SHF.L.U32 R36, R25, R36, RZ ;  /* 0x0000002419247219 */ /* 0x000fe200000006ff */
[----:B------:R-:W2:Y:S01]  /*7030*/  LDC R40, c[0x0][0x738] ;  /* 0x0001ce00ff287b82 */ /* 0x000ea20000000800 */
[----:B------:R-:W-:-:S07]  /*7040*/  LOP3.LUT R35, RZ, R23, RZ, 0x33, !PT ;  /* 0x00000017ff237212 */ /* 0x000fce00078e33ff */
[----:B------:R-:W0:Y:S01]  /*7050*/  LDC R41, c[0x0][0x710] ;  /* 0x0001c400ff297b82 */ /* 0x000e220000000800 */
[----:B----4-:R-:W-:Y:S05]  /*7060*/  @!P0 BRA `(.L_x_157) ;  /* 0x0000000000288947 */ /* 0x010fea0003800000 */
[----:B------:R-:W4:Y:S02]  /*7070*/  LDC R21, c[0x0][0x74c] ;  /* 0x0001d300ff157b82 */ /* 0x000f240000000800 */
[----:B----4-:R-:W-:-:S05]  /*7080*/  IADD3 R21, P0, R30, R21, RZ ;  /* 0x000000151e157210 */ /* 0x010fca0007f1e0ff */
        /* <DEDUP_REMOVED lines=8> */
.L_x_157:
[----:B-1----:R-:W-:Y:S01]  /*7110*/  SHF.R.U64 R4, R4, R37, R5 ;  /* 0x0000002504047219 */ /* 0x002fe20000001205 */
[----:B0-----:R-:W-:Y:S01]  /*7120*/  VIADD R23, R32, 0xffffffff ;  /* 0xffffffff20177836 */ /* 0x001fe20000000000 */
[----:B------:R-:W-:Y:S01]  /*7130*/  LOP3.LUT R21, R6, R35, RZ, 0xc0, !PT ;  /* 0x0000002306157212 */ /* 0x000fe200078ec0ff */
[----:B------:R-:W-:Y:S02]  /*7140*/  IMAD.MOV R29, RZ, RZ, -R29 ;  /* 0x000000ffff1d7224 */ /* 0x000fe400078e0a1d */
[----:B------:R-:W-:Y:S01]  /*7150*/  IMAD.MOV R5, RZ, RZ, -R4 ;  /* 0x000000ffff057224 */ /* 0x000fe200078e0a04 */
[----:B------:R-:W-:Y:S01]  /*7160*/  LOP3.LUT R23, R26, R23, RZ, 0xc0, !PT ;  /* 0x000000171a177212 */ /* 0x000fe200078ec0ff */
[----:B------:R-:W-:Y:S02]  /*7170*/  IMAD R6, R36, R4, R21 ;  /* 0x0000000424067224 */ /* 0x000fe400078e0215 */
[----:B---3--:R-:W-:Y:S02]  /*7180*/  @P3 IMAD R33, R31, R29, R34 ;  /* 0x0000001d1f213224 */ /* 0x008fe400078e0222 */
[----:B--2---:R-:W-:-:S02]  /*7190*/  IMAD R4, R5, R40, R30 ;  /* 0x0000002805047224 */ /* 0x004fc400078e021e */
[----:B------:R-:W-:Y:S02]  /*71a0*/  IMAD R6, R6, R41, R33 ;  /* 0x0000002906067224 */ /* 0x000fe400078e0221 */
[----:B------:R-:W-:Y:S02]  /*71b0*/  IMAD R23, R4, R32, R23 ;  /* 0x0000002004177224 */ /* 0x000fe400078e0217 */
[----:B------:R-:W-:Y:S02]  /*71c0*/  IMAD.MOV.U32 R21, RZ, RZ, 0x1 ;  /* 0x00000001ff157424 */ /* 0x000fe400078e00ff */
[----:B------:R-:W-:Y:S01]  /*71d0*/  IMAD.MOV.U32 R4, RZ, RZ, R28 ;  /* 0x000000ffff047224 */ /* 0x000fe200078e001c */
[----:B------:R-:W-:Y:S02]  /*71e0*/  SEL R5, R23, R6, !P3 ;  /* 0x0000000617057207 */ /* 0x000fe40005800000 */
[----:B------:R-:W-:-:S07]  /*71f0*/  SEL R6, R6, R23, !P3 ;  /* 0x0000001706067207 */ /* 0x000fce0005800000 */
.L_x_155:
[----:B------:R-:W-:Y:S02]  /*7200*/  LOP3.LUT P0, RZ, R21, 0xff, RZ, 0xc0, !PT ;  /* 0x000000ff15ff7812 */ /* 0x000fe4000780c0ff */
[----:B------:R-:W-:-:S11]  /*7210*/  LOP3.LUT R100, R100, 0x1, RZ, 0x3c, !PT ;  /* 0x0000000164647812 */ /* 0x000fd600078e3cff */
[----:B------:R-:W-:Y:S05]  /*7220*/  @P0 BRA `(.L_x_158) ;  /* 0xffffffa400e80947 */ /* 0x000fea000383ffff */
[----:B------:R-:W-:Y:S05]  /*7230*/  EXIT ;  /* 0x000000000000794d */ /* 0x000fea0003800000 */
.L_x_18:
[----:B------:R-:W-:-:S08]  /*7240*/  ISETP.NE.AND P0, PT, R22, RZ, PT ;  /* 0x000000ff1600720c */ /* 0x000fd00003f05270 */
[----:B--23-5:R-:W0:-:S00]  /*7250*/  USETMAXREG.DEALLOC.CTAPOOL 0x28 ;  /* 0x00000028000079c8 */ /* 0x02ce0000080e0500 */
[----:B------:R-:W-:Y:S05]  /*7260*/  @P0 EXIT ;  /* 0x000000000000094d */ /* 0x000fea0003800000 */
[----:B0-----:R-:W-:Y:S01]  /*7270*/  LOP3.LUT P0, RZ, R18, 0xff, RZ, 0xc0, !PT ;  /* 0x000000ff12ff7812 */ /* 0x001fe2000780c0ff */
[----:B------:R-:W-:Y:S02]  /*7280*/  IMAD.MOV.U32 R12, RZ, RZ, 0x1 ;  /* 0x00000001ff0c7424 */ /* 0x000fe400078e00ff */
[----:B------:R-:W-:-:S10]  /*7290*/  IMAD.MOV.U32 R13, RZ, RZ, RZ ;  /* 0x000000ffff0d7224 */ /* 0x000fd400078e00ff */
[----:B------:R-:W-:Y:S05]  /*72a0*/  @!P0 BRA `(.L_x_159) ;  /* 0x0000000c006c8947 */ /* 0x000fea0003800000 */
[----:B------:R-:W0:Y:S01]  /*72b0*/  S2R R16, SR_CgaCtaId ;  /* 0x0000000000107919 */ /* 0x000e220000008800 */
[----:B------:R-:W-:Y:S01]  /*72c0*/  LOP3.LUT P0, RZ, R10, 0x1f, RZ, 0xc0, !PT ;  /* 0x0000001f0aff7812 */ /* 0x000fe2000780c0ff */
[----:B------:R-:W-:Y:S01]  /*72d0*/  ULDC UR5, c[0x0][0x758] ;  /* 0x0001d60000057ab9 */ /* 0x000fe20000000800 */
[----:B------:R-:W-:Y:S01]  /*72e0*/  UMOV UR7, 0xffffffff ;  /* 0xffffffff00077882 */ /* 0x000fe20000000000 */
[----:B------:R-:W-:Y:S01]  /*72f0*/  BSSY B0, `(.L_x_159) ;  /* 0x00000d6000007945 */ /* 0x000fe20003800000 */
[----:B------:R-:W-:Y:S01]  /*7300*/  USHF.L.U32 UR7, UR7, UR5, URZ ;  /* 0x0000000507077299 */ /* 0x000fe2000800063f */
[C---:B------:R-:W-:Y:S01]  /*7310*/  ISETP.NE.AND P2, PT, R11.reuse, RZ, PT ;  /* 0x000000ff0b00720c */ /* 0x040fe20003f45270 */
[----:B------:R-:W-:Y:S01]  /*7320*/  IMAD.MOV.U32 R15, RZ, RZ, 0x1 ;  /* 0x00000001ff0f7424 */ /* 0x000fe200078e00ff */
[----:B------:R-:W-:Y:S01]  /*7330*/  ISETP.NE.OR P0, PT, R11, RZ, !P0 ;  /* 0x000000ff0b00720c */ /* 0x000fe20004705670 */
[----:B------:R-:W-:Y:S01]  /*7340*/  IMAD.MOV.U32 R12, RZ, RZ, 0x1 ;  /* 0x00000001ff0c7424 */ /* 0x000fe200078e00ff */
[----:B------:R-:W-:Y:S01]  /*7350*/  LOP3.LUT R14, R7, 0x2, RZ, 0xfc, !PT ;  /* 0x00000002070e7812 */ /* 0x000fe200078efcff */
[----:B------:R-:W-:Y:S01]  /*7360*/  IMAD.MOV.U32 R13, RZ, RZ, RZ ;  /* 0x000000ffff0d7224 */ /* 0x000fe200078e00ff */
[----:B------:R-:W-:Y:S01]  /*7370*/  ULDC UR4, c[0x0][0x700] ;  /* 0x0001c00000047ab9 */ /* 0x000fe20000000800 */
[----:B------:R-:W-:Y:S01]  /*7380*/  UMOV UR8, 0x1 ;  /* 0x0000000100087882 */ /* 0x000fe20000000000 */
[----:B------:R-:W-:-:S02]  /*7390*/  UIADD3 UR29, UR6, 0x1, URZ ;  /* 0x00000001061d7890 */ /* 0x000fc4000fffe03f */
[----:B------:R-:W-:Y:S02]  /*73a0*/  UIADD3 UR4, UR4, -0x1, URZ ;  /* 0xffffffff04047890 */ /* 0x000fe4000fffe03f */
[----:B------:R-:W-:Y:S02]  /*73b0*/  USHF.L.U32 UR5, UR8, UR5, URZ ;  /* 0x0000000508057299 */ /* 0x000fe4000800063f */
[----:B------:R-:W-:Y:S01]  /*73c0*/  ULOP3.LUT UR7, URZ, UR7, URZ, 0x33, !UPT ;  /* 0x000000073f077292 */ /* 0x000fe2000f8e333f */
[----:B------:R-:W-:Y:S01]  /*73d0*/  ULDC.64 UR32, c[0x0][0x198] ;  /* 0x0000660000207ab9 */ /* 0x000fe20000000a00 */
[C---:B0-----:R-:W-:Y:S02]  /*73e0*/  IMAD.SHL.U32 R10, R16.reuse, 0x1000, RZ ;  /* 0x00001000100a7824 */ /* 0x041fe400078e00ff */
[----:B------:R-:W-:-:S03]  /*73f0*/  IMAD.SHL.U32 R16, R16, 0x40, RZ ;  /* 0x0000004010107824 */ /* 0x000fc600078e00ff */
[----:B------:R-:W-:Y:S02]  /*7400*/  LOP3.LUT R10, R10, 0x1000, RZ, 0xc0, !PT ;  /* 0x000010000a0a7812 */ /* 0x000fe400078ec0ff */
[----:B------:R-:W-:Y:S02]  /*7410*/  LOP3.LUT R16, R16, 0x40, RZ, 0xc0, !PT ;  /* 0x0000004010107812 */ /* 0x000fe400078ec0ff */
[----:B------:R-:W-:-:S07]  /*7420*/  LOP3.LUT R17, R10, 0xaa80, RZ, 0xfc, !PT ;  /* 0x0000aa800a117812 */ /* 0x000fce00078efcff */
.L_x_171:
[----:B------:R-:W-:-:S03]  /*7430*/  UMOV UR8, 0xffffffff ;  /* 0xffffffff00087882 */ /* 0x000fc60000000000 */
[----:B------:R-:W-:Y:S05]  /*7440*/  BRA.DIV UR8, `(.L_x_160) ;  /* 0x0000001a08707947 */ /* 0x000fea000b800000 */
[----:B------:R-:W-:-:S13]  /*7450*/  ELECT P1, URZ, PT ;  /* 0x00000000003f782f */ /* 0x000fda0003820000 */
.L_x_201:
[----:B------:R-:W0:Y:S01]  /*7460*/  LDC R10, c[0x0][0x604] ;  /* 0x00018100ff0a7b82 */ /* 0x000e220000000800 */
[----:B------:R-:W-:Y:S01]  /*7470*/  BSSY B1, `(.L_x_161) ;  /* 0x0000047000017945 */ /* 0x000fe20003800000 */
[----:B0-----:R-:W-:-:S13]  /*7480*/  ISETP.LT.OR P1, PT, R10, 0x1, !P1 ;  /* 0x000000010a00780c */ /* 0x001fda0004f21670 */
[----:B------:R-:W-:Y:S05]  /*7490*/  @P1 BRA `(.L_x_162) ;  /* 0x0000000400101947 */ /* 0x000fea0003800000 */
[----:B------:R-:W-:Y:S01]  /*74a0*/  IMAD R19, R5, 0x80, R16 ;  /* 0x0000008005137824 */ /* 0x000fe200078e0210 */
[----:B------:R-:W-:Y:S01]  /*74b0*/  CS2R R22, SRZ ;  /* 0x0000000000167805 */ /* 0x000fe2000001ff00 */
[----:B------:R-:W-:Y:S02]  /*74c0*/  IMAD.SHL.U32 R26, R6, 0x40, RZ ;  /* 0x00000040061a7824 */ /* 0x000fe400078e00ff */
[----:B------:R-:W-:Y:S02]  /*74d0*/  IMAD.U32 R24, RZ, RZ, UR29 ;  /* 0x0000001dff187e24 */ /* 0x000fe4000f8e00ff */
[----:B------:R-:W-:Y:S02]  /*74e0*/  IMAD.MOV.U32 R5, RZ, RZ, R12 ;  /* 0x000000ffff057224 */ /* 0x000fe400078e000c */
[----:B------:R-:W-:Y:S02]  /*74f0*/  IMAD.MOV.U32 R10, RZ, RZ, R13 ;  /* 0x000000ffff0a7224 */ /* 0x000fe400078e000d */
[----:B------:R-:W-:-:S07]  /*7500*/  IMAD.MOV.U32 R25, RZ, RZ, RZ ;  /* 0x000000ffff197224 */ /* 0x000fce00078e00ff */
.L_x_166:
[----:B------:R-:W0:Y:S01]  /*7510*/  S2R R18, SR_CgaCtaId ;  /* 0x0000000000127919 */ /* 0x000e220000008800 */
[----:B------:R-:W-:-:S04]  /*7520*/  MOV R11, 0x400 ;  /* 0x00000400000b7802 */ /* 0x000fc80000000f00 */
[----:B0-----:R-:W-:Y:S02]  /*7530*/  LEA R21, R18, R11, 0x18 ;  /* 0x0000000b12157211 */ /* 0x001fe400078ec0ff */
[----:B------:R-:W-:Y:S01]  /*7540*/  SHF.L.U32 R11, R5, 0x1f, RZ ;  /* 0x0000001f050b7819 */ /* 0x000fe200000006ff */
[----:B------:R-:W0:Y:S02]  /*7550*/  @!P2 LDC R18, c[0x0][0x640] ;  /* 0x00019000ff12ab82 */ /* 0x000e240000000800 */
[----:B------:R-:W-:-:S04]  /*7560*/  IMAD R20, R10, 0x8, R21 ;  /* 0x000000080a147824 */ /* 0x000fc800078e0215 */
[----:B------:R-:W1:Y:S02]  /*7570*/  SYNCS.PHASECHK.TRANS64.TRYWAIT P1, [R20+URZ+0xa8], R11 ;  /* 0x0000a80b140075a7 */ /* 0x000e64000802017f */
[----:B-1----:R-:W-:Y:S05]  /*7580*/  @!P1 BRA `(.L_x_163) ;  /* 0x0000001800409947 */ /* 0x002fea0003800000 */
.L_x_202:
[----:B-1----:R-:W-:Y:S01]  /*7590*/  PRMT R11, R14, 0x9910, RZ ;  /* 0x000099100e0b7816 */ /* 0x002fe200000000ff */
[----:B0-----:R0:W-:Y:S03]  /*75a0*/  @!P2 SYNCS.ARRIVE.TRANS64 RZ, [R20+URZ], R18 ;  /* 0x0000001214ffa9a7 */ /* 0x0011e6000800003f */
[----:B------:R-:W-:-:S13]  /*75b0*/  ISETP.NE.AND P1, PT, R11, 0x2, PT ;  /* 0x000000020b00780c */ /* 0x000fda0003f25270 */
[----:B0-----:R-:W-:Y:S05]  /*75c0*/  @P1 BRA `(.L_x_164) ;  /* 0x0000000000041947 */ /* 0x001fea0003800000 */
[----:B------:R-:W-:Y:S01]  /*75d0*/  BPT.TRAP 0x1 ;  /* 0x000000040000795c */ /* 0x000fe20000300000 */
.L_x_164:
[----:B------:R-:W-:Y:S05]  /*75e0*/  @P0 BRA `(.L_x_165) ;  /* 0x0000000000040947 */ /* 0x000fea0003800000 */
[----:B------:R-:W-:Y:S01]  /*75f0*/  BPT.TRAP 0x1 ;  /* 0x000000040000795c */ /* 0x000fe20000300000 */
.L_x_165:
[C-C-:B------:R-:W-:Y:S01]  /*7600*/  IMAD R11, R10.reuse, 0x800, R21.reuse ;  /* 0x000008000a0b7824 */ /* 0x140fe200078e0215 */
[----:B------:R-:W-:Y:S01]  /*7610*/  R2UR UR21, R21 ;  /* 0x00000000151572ca */ /* 0x000fe200000e0000 */
[----:B------:R-:W-:Y:S01]  /*7620*/  IMAD R21, R10, 0x200, R21 ;  /* 0x000002000a157824 */ /* 0x000fe200078e0215 */
[----:B------:R-:W-:Y:S01]  /*7630*/  R2UR UR17, R20 ;  /* 0x00000000141172ca */ /* 0x000fe200000e0000 */
[----:B------:R-:W-:Y:S01]  /*7640*/  VIADD R24, R24, 0xffffffff ;  /* 0xffffffff18187836 */ /* 0x000fe20000000000 */
[----:B------:R-:W-:Y:S01]  /*7650*/  R2UR UR16, R11 ;  /* 0x000000000b1072ca */ /* 0x000fe200000e0000 */
[----:B------:R-:W-:Y:S01]  /*7660*/  IMAD R11, R10, 0x2000, R17 ;  /* 0x000020000a0b7824 */ /* 0x000fe200078e0211 */
[----:B------:R-:W-:Y:S01]  /*7670*/  R2UR UR8, R21 ;  /* 0x00000000150872ca */ /* 0x000fe200000e0000 */
[----:B------:R-:W-:Y:S01]  /*7680*/  UIADD3 UR14, UP0, UR32, 0xf0, URZ ;  /* 0x000000f0200e7890 */ /* 0x000fe2000ff1e03f */
[----:B------:R-:W-:Y:S01]  /*7690*/  R2UR UR20, R4 ;  /* 0x00000000041472ca */ /* 0x000fe200000e0000 */
[----:B------:R-:W-:Y:S01]  /*76a0*/  UIADD3 UR22, UP1, UR32, 0x1f0, URZ ;  /* 0x000001f020167890 */ /* 0x000fe2000ff3e03f */
[----:B------:R-:W-:Y:S01]  /*76b0*/  R2UR UR24, R11 ;  /* 0x000000000b1872ca */ /* 0x000fe200000e0000 */
[----:B------:R-:W-:Y:S01]  /*76c0*/  UIADD3 UR34, UP2, UR32, 0x2f0, URZ ;  /* 0x000002f020227890 */ /* 0x000fe2000ff5e03f */
[----:B------:R-:W-:Y:S01]  /*76d0*/  R2UR UR18, R23 ;  /* 0x00000000171272ca */ /* 0x000fe200000e0000 */
[----:B------:R-:W-:Y:S01]  /*76e0*/  UIADD3.X UR15, URZ, UR33, URZ, UP0, !UPT ;  /* 0x000000213f0f7290 */ /* 0x000fe200087fe43f */
[----:B------:R-:W-:Y:S01]  /*76f0*/  R2UR UR19, R26 ;  /* 0x000000001a1372ca */ /* 0x000fe200000e0000 */
[----:B------:R-:W-:Y:S01]  /*7700*/  UIADD3.X UR23, URZ, UR33, URZ, UP1, !UPT ;  /* 0x000000213f177290 */ /* 0x000fe20008ffe43f */
[----:B------:R-:W-:Y:S01]  /*7710*/  R2UR UR11, R6 ;  /* 0x00000000060b72ca */ /* 0x000fe200000e0000 */
[----:B------:R-:W-:Y:S01]  /*7720*/  UIADD3 UR16, UR16, 0x280, URZ ;  /* 0x0000028010107890 */ /* 0x000fe2000fffe03f */
[----:B------:R-:W-:Y:S01]  /*7730*/  R2UR UR12, R25 ;  /* 0x00000000190c72ca */ /* 0x000fe200000e0000 */
[----:B------:R-:W-:Y:S01]  /*7740*/  UIADD3 UR8, UR8, 0x34a80, URZ ;  /* 0x00034a8008087890 */ /* 0x000fe2000fffe03f */
[----:B------:R-:W-:Y:S01]  /*7750*/  R2UR UR26, R22 ;  /* 0x00000000161a72ca */ /* 0x000fe200000e0000 */
[----:B------:R-:W-:Y:S01]  /*7760*/  VIADD R10, R10, 0x1 ;  /* 0x000000010a0a7836 */ /* 0x000fe20000000000 */
[----:B------:R-:W-:Y:S01]  /*7770*/  R2UR UR27, R19 ;  /* 0x00000000131b72ca */ /* 0x000fe200000e0000 */
[----:B------:R-:W-:Y:S01]  /*7780*/  UIADD3.X UR35, URZ, UR33, URZ, UP2, !UPT ;  /* 0x000000213f237290 */ /* 0x000fe200097fe43f */
[----:B------:R-:W-:Y:S01]  /*7790*/  ISETP.GT.AND P4, PT, R24, 0x1, PT ;  /* 0x000000011800780c */ /* 0x000fe20003f84270 */
[----:B------:R-:W-:Y:S01]  /*77a0*/  UIADD3 UR24, UR21, UR24, URZ ;  /* 0x0000001815187290 */ /* 0x000fe2000fffe03f */
[C---:B------:R-:W-:Y:S01]  /*77b0*/  ISETP.NE.AND P1, PT, R10.reuse, 0x15, PT ;  /* 0x000000150a00780c */ /* 0x040fe20003f25270 */
[----:B------:R-:W-:Y:S01]  /*77c0*/  UMOV UR30, 0x0 ;  /* 0x00000000001e7882 */ /* 0x000fe20000000000 */
[----:B------:R-:W-:Y:S01]  /*77d0*/  UMOV UR31, 0x10000000 ;  /* 0x10000000001f7882 */ /* 0x000fe20000000000 */
[----:B------:R-:W-:Y:S01]  /*77e0*/  UMOV UR10, URZ ;  /* 0x0000003f000a7c82 */ /* 0x000fe20008000000 */
[----:B------:R-:W-:Y:S01]  /*77f0*/  UMOV UR9, UR17 ;  /* 0x0000001100097c82 */ /* 0x000fe20008000000 */
[----:B------:R-:W-:Y:S01]  /*7800*/  UMOV UR13, UR20 ;  /* 0x00000014000d7c82 */ /* 0x000fe20008000000 */
[----:B------:R0:W-:Y:S01]  /*7810*/  UTMALDG.3D [UR16], [UR14], desc[UR30] ;  /* 0x00001e100e0075b4 */ /* 0x0001e20008011000 */
[----:B------:R-:W-:Y:S01]  /*7820*/  UMOV UR21, 0x30000 ;  /* 0x0003000000157882 */ /* 0x000fe20000000000 */
[----:B------:R-:W-:Y:S01]  /*7830*/  UMOV UR25, UR17 ;  /* 0x0000001100197c82 */ /* 0x000fe20008000000 */
[----:B------:R-:W-:Y:S01]  /*7840*/  UMOV UR28, UR20 ;  /* 0x00000014001c7c82 */ /* 0x000fe20008000000 */
[----:B------:R-:W-:Y:S01]  /*7850*/  SEL R18, RZ, 0x1, P1 ;  /* 0x00000001ff127807 */ /* 0x000fe20000800000 */
[----:B------:R-:W-:Y:S01]  /*7860*/  VIADD R25, R25, 0x1 ;  /* 0x0000000119197836 */ /* 0x000fe20000000000 */
[----:B------:R-:W-:Y:S01]  /*7870*/  SEL R10, R10, RZ, P1 ;  /* 0x000000ff0a0a7207 */ /* 0x000fe20000800000 */
[----:B------:R-:W-:Y:S01]  /*7880*/  VIADD R23, R23, 0x20 ;  /* 0x0000002017177836 */ /* 0x000fe20000000000 */
[----:B------:R0:W-:Y:S01]  /*7890*/  UTMALDG.4D [UR8], [UR22], desc[UR30] ;  /* 0x00001e08160075b4 */ /* 0x0001e20008019000 */
[----:B------:R-:W-:Y:S01]  /*78a0*/  LOP3.LUT R5, R5, R18, RZ, 0x3c, !PT ;  /* 0x0000001205057212 */ /* 0x000fe200078e3cff */
[----:B------:R-:W-:Y:S01]  /*78b0*/  VIADD R22, R22, 0x40 ;  /* 0x0000004016167836 */ /* 0x000fe20000000000 */
[----:B------:R0:W-:Y:S02]  /*78c0*/  UTMALDG.3D.MULTICAST [UR24], [UR34], UR21, desc[UR30] ;  /* 0x00001e18220073b4 */ /* 0x0001e40008011815 */
[----:B0-----:R-:W-:Y:S05]  /*78d0*/  @P4 BRA `(.L_x_166) ;  /* 0xfffffffc000c4947 */ /* 0x001fea000383ffff */
.L_x_162:
[----:B------:R-:W-:Y:S05]  /*78e0*/  BSYNC B1 ;  /* 0x0000000000017941 */ /* 0x000fea0003800000 */
.L_x_161:
[----:B------:R-:W-:Y:S01]  /*78f0*/  LOP3.LUT P5, RZ, R15, 0xff, RZ, 0xc0, !PT ;  /* 0x000000ff0fff7812 */ /* 0x000fe200078ac0ff */
[----:B------:R-:W-:Y:S01]  /*7900*/  VIADD R6, R13, UR6 ;  /* 0x000000060d067c36 */ /* 0x000fe20008000000 */
[----:B------:R-:W-:Y:S02]  /*7910*/  UISETP.GE.U32.AND UP0, UPT, UR6, 0x15, UPT ;  /* 0x000000150600788c */ /* 0x000fe4000bf06070 */
[----:B------:R-:W-:Y:S01]  /*7920*/  IMAD.U32 R13, RZ, RZ, UR6 ;  /* 0x00000006ff0d7e24 */ /* 0x000fe2000f8e00ff */
[----:B------:R-:W-:Y:S01]  /*7930*/  ULDC.64 UR8, c[0x0][0x750] ;  /* 0x0001d40000087ab9 */ /* 0x000fe20000000a00 */
[C---:B------:R-:W-:Y:S01]  /*7940*/  IMAD.WIDE.U32 R4, R6.reuse, -0x79e79e79, RZ ;  /* 0x8618618706047825 */ /* 0x040fe200078e00ff */
[C---:B------:R-:W-:Y:S01]  /*7950*/  ISETP.GT.U32.AND P1, PT, R6.reuse, 0x14, PT ;  /* 0x000000140600780c */ /* 0x040fe20003f24070 */
[----:B------:R-:W-:Y:S01]  /*7960*/  BSSY B1, `(.L_x_167) ;  /* 0x000006c000017945 */ /* 0x000fe20003800000 */
[----:B------:R-:W-:Y:S01]  /*7970*/  PLOP3.LUT P4, PT, PT, PT, UP0, 0x80, 0x0 ;  /* 0x000000000000781c */ /* 0x000fe20003f8f008 */
[----:B------:R-:W-:Y:S01]  /*7980*/  IMAD.IADD R4, R6, 0x1, -R5 ;  /* 0x0000000106047824 */ /* 0x000fe200078e0a05 */
[----:B------:R-:W-:-:S02]  /*7990*/  ISETP.LT.U32.AND P1, PT, R13, 0x15, P1 ;  /* 0x000000150d00780c */ /* 0x000fc40000f21070 */
[----:B------:R-:W-:Y:S01]  /*79a0*/  PRMT R15, RZ, 0x7610, R15 ;  /* 0x00007610ff0f7816 */ /* 0x000fe2000000000f */
[----:B------:R-:W0:Y:S01]  /*79b0*/  @P5 S2R R11, SR_CgaCtaId ;  /* 0x00000000000b5919 */ /* 0x000e220000008800 */
[----:B------:R-:W-:Y:S02]  /*79c0*/  @P5 MOV R10, 0x400 ;  /* 0x00000400000a5802 */ /* 0x000fe40000000f00 */
[----:B------:R-:W-:Y:S01]  /*79d0*/  LEA.HI R4, R4, R5, RZ, 0x1f ;  /* 0x0000000504047211 */ /* 0x000fe200078ff8ff */
[----:B------:R-:W-:-:S03]  /*79e0*/  IMAD.MOV.U32 R5, RZ, RZ, -0x1 ;  /* 0xffffffffff057424 */ /* 0x000fc600078e00ff */
[----:B------:R-:W-:Y:S01]  /*79f0*/  SHF.R.U32.HI R13, RZ, 0x4, R4 ;  /* 0x00000004ff0d7819 */ /* 0x000fe20000011604 */
[----:B------:R-:W-:Y:S01]  /*7a00*/  IMAD.MOV.U32 R4, RZ, RZ, -0x1 ;  /* 0xffffffffff047424 */ /* 0x000fe200078e00ff */
[----:B0-----:R-:W-:Y:S02]  /*7a10*/  @P5 LEA R10, R11, R10, 0x18 ;  /* 0x0000000a0b0a5211 */ /* 0x001fe400078ec0ff */
[----:B------:R-:W-:Y:S02]  /*7a20*/  SEL R11, RZ, 0x1, !P1 ;  /* 0x00000001ff0b7807 */ /* 0x000fe40004800000 */
[----:B------:R-:W-:Y:S01]  /*7a30*/  IADD3 R2, P1, R2, R8, RZ ;  /* 0x0000000802027210 */ /* 0x000fe20007f3e0ff */
[----:B------:R0:W-:Y:S01]  /*7a40*/  @P5 SYNCS.ARRIVE.TRANS64.A1T0 RZ, [R10+URZ+0x188], RZ ;  /* 0x000188ff0aff59a7 */ /* 0x0001e2000810003f */
[----:B------:R-:W-:-:S03]  /*7a50*/  LOP3.LUT R12, R12, R11, RZ, 0x3c, !PT ;  /* 0x0000000b0c0c7212 */ /* 0x000fc600078e3cff */
[----:B------:R-:W-:Y:S01]  /*7a60*/  IMAD.X R3, R3, 0x1, R0, P1 ;  /* 0x0000000103037824 */ /* 0x000fe200008e0600 */
[----:B------:R-:W-:Y:S02]  /*7a70*/  ISETP.GE.U32.AND P1, PT, R2, UR8, PT ;  /* 0x0000000802007c0c */ /* 0x000fe4000bf26070 */
[----:B------:R-:W-:Y:S01]  /*7a80*/  @P4 LOP3.LUT R12, R12, 0x1, R13, 0x78, !PT ;  /* 0x000000010c0c4812 */ /* 0x000fe200078e780d */
[----:B------:R-:W-:Y:S01]  /*7a90*/  IMAD R13, R13, -0x15, R6 ;  /* 0xffffffeb0d0d7824 */ /* 0x000fe200078e0206 */
[----:B------:R-:W-:Y:S01]  /*7aa0*/  ISETP.GE.U32.AND.EX P1, PT, R3, UR9, PT, P1 ;  /* 0x0000000903007c0c */ /* 0x000fe2000bf26110 */
[----:B------:R-:W-:Y:S01]  /*7ab0*/  IMAD.MOV.U32 R6, RZ, RZ, -0x1 ;  /* 0xffffffffff067424 */ /* 0x000fe200078e00ff */
[----:B0-----:R-:W-:-:S11]  /*7ac0*/  PRMT R10, RZ, 0x7610, R10 ;  /* 0x00007610ff0a7816 */ /* 0x001fd6000000000a */
[----:B------:R-:W-:Y:S05]  /*7ad0*/  @P1 BRA `(.L_x_168) ;  /* 0x0000000400501947 */ /* 0x000fea0003800000 */
[----:B------:R-:W0:Y:S01]  /*7ae0*/  S2R R6, SR_CTAID.X ;  /* 0x0000000000067919 */ /* 0x000e220000002500 */
[----:B------:R-:W-:Y:S01]  /*7af0*/  ULDC.64 UR8, c[0x0][0x728] ;  /* 0x0001ca0000087ab9 */ /* 0x000fe20000000a00 */
[----:B------:R-:W-:Y:S01]  /*7b00*/  ULDC UR11, c[0x0][0x730] ;  /* 0x0001cc00000b7ab9 */ /* 0x000fe20000000800 */
[----:B------:R-:W-:Y:S01]  /*7b10*/  ISETP.NE.U32.AND P1, PT, RZ, UR8, PT ;  /* 0x00000008ff007c0c */ /* 0x000fe2000bf25070 */
[----:B------:R-:W1:Y:S01]  /*7b20*/  S2R R19, SR_CTAID.Y ;  /* 0x0000000000137919 */ /* 0x000e620000002600 */
[----:B------:R-:W-:Y:S01]  /*7b30*/  ULDC UR12, c[0x0][0x150] ;  /* 0x00005400000c7ab9 */ /* 0x000fe20000000800 */
[----:B------:R-:W-:Y:S01]  /*7b40*/  IMAD.MOV.U32 R4, RZ, RZ, R2 ;  /* 0x000000ffff047224 */ /* 0x000fe200078e0002 */
[----:B------:R-:W-:Y:S01]  /*7b50*/  ISETP.NE.AND.EX P1, PT, RZ, UR9, PT, P1 ;  /* 0x00000009ff007c0c */ /* 0x000fe2000bf25310 */
[----:B------:R-:W-:Y:S01]  /*7b60*/  IMAD.MOV.U32 R5, RZ, RZ, R3 ;  /* 0x000000ffff057224 */ /* 0x000fe200078e0003 */
[----:B0-----:R-:W-:-:S11]  /*7b70*/  I2FP.F32.U32 R20, R6 ;  /* 0x0000000600147245 */ /* 0x001fd60000201000 */
[----:B------:R-:W-:Y:S05]  /*7b80*/  @!P1 BRA `(.L_x_169) ;  /* 0x0000000000289947 */ /* 0x000fea0003800000 */
[----:B------:R-:W-:Y:S02]  /*7b90*/  ULDC UR10, c[0x0][0x734] ;  /* 0x0001cd00000a7ab9 */ /* 0x000fe40000000800 */
[----:B------:R-:W-:-:S05]  /*7ba0*/  IADD3 R5, P1, R2, UR10, RZ ;  /* 0x0000000a02057c10 */ /* 0x000fca000ff3e0ff */
[----:B------:R-:W-:-:S04]  /*7bb0*/  IMAD.X R21, RZ, RZ, R3, P1 ;  /* 0x000000ffff157224 */ /* 0x000fc800008e0603 */
[----:B------:R-:W-:-:S04]  /*7bc0*/  IMAD.WIDE.U32 R10, R21, UR8, RZ ;  /* 0x00000008150a7c25 */ /* 0x000fc8000f8e00ff */
[----:B------:R-:W-:-:S04]  /*7bd0*/  IMAD.WIDE.U32 R10, P1, R5, UR9, R10 ;  /* 0x00000009050a7c25 */ /* 0x000fc8000f82000a */
[----:B------:R-:W-:-:S04]  /*7be0*/  IMAD.WIDE.U32 R4, R5, UR8, RZ ;  /* 0x0000000805047c25 */ /* 0x000fc8000f8e00ff */
[----:B------:R-:W-:Y:S01]  /*7bf0*/  IMAD.MOV.U32 R4, RZ, RZ, R11 ;  /* 0x000000ffff047224 */ /* 0x000fe200078e000b */
[----:B------:R-:W-:Y:S01]  /*7c00*/  IADD3 RZ, P4, R5, R10, RZ ;  /* 0x0000000a05ff7210 */ /* 0x000fe20007f9e0ff */
[----:B------:R-:W-:-:S04]  /*7c10*/  IMAD.X R5, RZ, RZ, RZ, P1 ;  /* 0x000000ffff057224 */ /* 0x000fc800008e06ff */
[----:B------:R-:W-:-:S08]  /*7c20*/  IMAD.WIDE.U32.X R4, R21, UR9, R4, P4 ;  /* 0x0000000915047c25 */ /* 0x000fd0000a0e0404 */
.L_x_169:
[--C-:B------:R-:W-:Y:S01]  /*7c30*/  SHF.R.U64 R18, R4, UR11, R5.reuse ;  /* 0x0000000b04127c19 */ /* 0x100fe20008001205 */
[----:B------:R-:W-:Y:S01]  /*7c40*/  FMUL R20, R20, UR12 ;  /* 0x0000000c14147c20 */ /* 0x000fe20008400000 */
[----:B------:R-:W0:Y:S01]  /*7c50*/  LDC R21, c[0x0][0x144] ;  /* 0x00005100ff157b82 */ /* 0x000e220000000800 */
[----:B-1----:R-:W-:Y:S01]  /*7c60*/  I2FP.F32.U32 R10, R19 ;  /* 0x00000013000a7245 */ /* 0x002fe20000201000 */
[----:B------:R-:W-:Y:S01]  /*7c70*/  ULDC UR10, c[0x0][0x154] ;  /* 0x00005500000a7ab9 */ /* 0x000fe20000000800 */
[----:B------:R-:W-:Y:S01]  /*7c80*/  SHF.R.U32.HI R4, RZ, UR11, R5 ;  /* 0x0000000bff047c19 */ /* 0x000fe20008011605 */
[----:B------:R-:W-:Y:S01]  /*7c90*/  ULDC.64 UR8, c[0x0][0x720] ;  /* 0x0001c80000087ab9 */ /* 0x000fe20000000a00 */
[----:B------:R-:W-:Y:S01]  /*7ca0*/  IADD3 R5, P1, RZ, -R18, RZ ;  /* 0x80000012ff057210 */ /* 0x000fe20007f3e0ff */
[----:B------:R-:W1:Y:S01]  /*7cb0*/  F2I.U32.TRUNC.NTZ R20, R20 ;  /* 0x0000001400147305 */ /* 0x000e62000020f000 */
[----:B------:R-:W-:Y:S01]  /*7cc0*/  FMUL R10, R10, UR10 ;  /* 0x0000000a0a0a7c20 */ /* 0x000fe20008400000 */
[----:B------:R-:W2:Y:S01]  /*7cd0*/  LDC R22, c[0x0][0x148] ;  /* 0x00005200ff167b82 */ /* 0x000ea20000000800 */
[----:B------:R-:W-:Y:S01]  /*7ce0*/  ULDC.64 UR10, c[0x0][0x740] ;  /* 0x0001d000000a7ab9 */ /* 0x000fe20000000a00 */
[----:B------:R-:W-:Y:S01]  /*7cf0*/  IMAD.X R4, RZ, RZ, ~R4, P1 ;  /* 0x000000ffff047224 */ /* 0x000fe200008e0e04 */
[----:B------:R-:W-:-:S03]  /*7d00*/  ISETP.NE.U32.AND P1, PT, RZ, UR10, PT ;  /* 0x0000000aff007c0c */ /* 0x000fc6000bf25070 */
[----:B------:R-:W-:Y:S01]  /*7d10*/  IMAD R4, R4, UR8, RZ ;  /* 0x0000000804047c24 */ /* 0x000fe2000f8e02ff */
[----:B------:R-:W3:Y:S01]  /*7d20*/  F2I.U32.TRUNC.NTZ R10, R10 ;  /* 0x0000000a000a7305 */ /* 0x000ee2000020f000 */
[----:B------:R-:W-:Y:S02]  /*7d30*/  ISETP.NE.AND.EX P1, PT, RZ, UR11, PT, P1 ;  /* 0x0000000bff007c0c */ /* 0x000fe4000bf25310 */
[C---:B------:R-:W-:Y:S02]  /*7d40*/  IMAD R11, R5.reuse, UR9, R4 ;  /* 0x00000009050b7c24 */ /* 0x040fe4000f8e0204 */
[----:B------:R-:W-:Y:S01]  /*7d50*/  IMAD.WIDE.U32 R4, R5, UR8, R2 ;  /* 0x0000000805047c25 */ /* 0x000fe2000f8e0002 */
[----:B------:R-:W-:-:S03]  /*7d60*/  ULDC UR8, c[0x0][0x718] ;  /* 0x0001c60000087ab9 */ /* 0x000fc60000000800 */
[----:B-1----:R-:W-:Y:S02]  /*7d70*/  IMAD.MOV R20, RZ, RZ, -R20 ;  /* 0x000000ffff147224 */ /* 0x002fe400078e0a14 */
[----:B------:R-:W-:Y:S02]  /*7d80*/  IMAD.IADD R5, R5, 0x1, R11 ;  /* 0x0000000105057824 */ /* 0x000fe400078e020b */
[----:B0-----:R-:W-:-:S03]  /*7d90*/  IMAD R6, R21, R20, R6 ;  /* 0x0000001415067224 */ /* 0x001fc600078e0206 */
[--C-:B------:R-:W-:Y:S01]  /*7da0*/  SHF.R.U64 R20, R4, UR8, R5.reuse ;  /* 0x0000000804147c19 */ /* 0x100fe20008001205 */
[----:B---3--:R-:W-:Y:S01]  /*7db0*/  IMAD.MOV R4, RZ, RZ, -R10 ;  /* 0x000000ffff047224 */ /* 0x008fe200078e0a0a */
[----:B------:R-:W-:Y:S01]  /*7dc0*/  SHF.R.U32.HI R5, RZ, UR8, R5 ;  /* 0x00000008ff057c19 */ /* 0x000fe20008011605 */
[----:B------:R-:W-:Y:S02]  /*7dd0*/  ULDC UR8, c[0x0][0x708] ;  /* 0x0001c20000087ab9 */ /* 0x000fe40000000800 */
[----:B--2---:R-:W-:Y:S01]  /*7de0*/  @P3 IMAD R6, R22, R4, R19 ;  /* 0x0000000416063224 */ /* 0x004fe200078e0213 */
[--C-:B------:R-:W-:Y:S02]  /*7df0*/  SHF.R.U64 R22, R20, UR8, R5.reuse ;  /* 0x0000000814167c19 */ /* 0x100fe40008001205 */
[----:B------:R-:W-:Y:S01]  /*7e00*/  SHF.R.U32.HI R5, RZ, UR8, R5 ;  /* 0x00000008ff057c19 */ /* 0x000fe20008011605 */
[----:B------:R-:W-:-:S03]  /*7e10*/  ULDC UR8, c[0x0][0x758] ;  /* 0x0001d60000087ab9 */ /* 0x000fc60000000800 */
[--C-:B------:R-:W-:Y:S02]  /*7e20*/  SHF.R.U64 R19, R22, UR8, R5.reuse ;  /* 0x0000000816137c19 */ /* 0x100fe40008001205 */
[----:B------:R-:W-:-:S03]  /*7e30*/  SHF.R.U32.HI R21, RZ, UR8, R5 ;  /* 0x00000008ff157c19 */ /* 0x000fc60008011605 */
[----:B------:R-:W-:Y:S02]  /*7e40*/  IMAD.MOV.U32 R10, RZ, RZ, R19 ;  /* 0x000000ffff0a7224 */ /* 0x000fe400078e0013 */
[----:B------:R-:W-:Y:S01]  /*7e50*/  IMAD.MOV.U32 R5, RZ, RZ, R21 ;  /* 0x000000ffff057224 */ /* 0x000fe200078e0015 */
[----:B------:R-:W-:Y:S06]  /*7e60*/  @!P1 BRA `(.L_x_170) ;  /* 0x00000000002c9947 */ /* 0x000fec0003800000 */
        /* <DEDUP_REMOVED lines=9> */
[----:B------:R-:W-:-:S04]  /*7f00*/  IMAD.WIDE.U32.X R4, R21, UR11, R4, P4 ;  /* 0x0000000b15047c25 */ /* 0x000fc8000a0e0404 */
[----:B------:R-:W-:-:S07]  /*7f10*/  IMAD.MOV.U32 R10, RZ, RZ, R4 ;  /* 0x000000ffff0a7224 */ /* 0x000fce00078e0004 */
.L_x_170:
[----:B------:R-:W-:Y:S01]  /*7f20*/  ULDC UR8, c[0x0][0x748] ;  /* 0x0001d20000087ab9 */ /* 0x000fe20000000800 */
[----:B------:R-:W-:Y:S01]  /*7f30*/  LOP3.LUT R4, R22, UR7, RZ, 0xc0, !PT ;  /* 0x0000000716047c12 */ /* 0x000fe2000f8ec0ff */
[----:B------:R-:W-:Y:S01]  /*7f40*/  ULDC UR9, c[0x0][0x710] ;  /* 0x0001c40000097ab9 */ /* 0x000fe20000000800 */
[----:B------:R-:W-:Y:S01]  /*7f50*/  SHF.R.U64 R5, R10, UR8, R5 ;  /* 0x000000080a057c19 */ /* 0x000fe20008001205 */
[----:B------:R-:W-:Y:S01]  /*7f60*/  ULDC UR8, c[0x0][0x738] ;  /* 0x0001ce0000087ab9 */ /* 0x000fe20000000800 */
[----:B------:R-:W-:-:S03]  /*7f70*/  LOP3.LUT R20, R20, UR4, RZ, 0xc0, !PT ;  /* 0x0000000414147c12 */ /* 0x000fc6000f8ec0ff */
[----:B------:R-:W-:Y:S02]  /*7f80*/  IMAD.MOV R10, RZ, RZ, -R5 ;  /* 0x000000ffff0a7224 */ /* 0x000fe400078e0a05 */
[----:B------:R-:W-:Y:S02]  /*7f90*/  IMAD R5, R5, UR5, R4 ;  /* 0x0000000505057c24 */ /* 0x000fe4000f8e0204 */
[----:B------:R-:W-:Y:S01]  /*7fa0*/  IMAD R19, R10, UR8, R19 ;  /* 0x000000080a137c24 */ /* 0x000fe2000f8e0213 */
[----:B------:R-:W-:Y:S01]  /*7fb0*/  ULDC UR8, c[0x0][0x700] ;  /* 0x0001c00000087ab9 */ /* 0x000fe20000000800 */
[----:B------:R-:W-:Y:S02]  /*7fc0*/  IMAD R6, R5, UR9, R6 ;  /* 0x0000000905067c24 */ /* 0x000fe4000f8e0206 */
[----:B------:R-:W-:Y:S02]  /*7fd0*/  IMAD R19, R19, UR8, R20 ;  /* 0x0000000813137c24 */ /* 0x000fe4000f8e0214 */
[----:B------:R-:W-:-:S02]  /*7fe0*/  IMAD.MOV.U32 R10, RZ, RZ, 0x1 ;  /* 0x00000001ff0a7424 */ /* 0x000fc400078e00ff */
[----:B------:R-:W-:Y:S01]  /*7ff0*/  IMAD.MOV.U32 R4, RZ, RZ, R18 ;  /* 0x000000ffff047224 */ /* 0x000fe200078e0012 */
[----:B------:R-:W-:Y:S02]  /*8000*/  SEL R5, R19, R6, !P3 ;  /* 0x0000000613057207 */ /* 0x000fe40005800000 */
[----:B------:R-:W-:-:S07]  /*8010*/  SEL R6, R6, R19, !P3 ;  /* 0x0000001306067207 */ /* 0x000fce0005800000 */
.L_x_168:
[----:B------:R-:W-:Y:S05]  /*8020*/  BSYNC B1 ;  /* 0x0000000000017941 */ /* 0x000fea0003800000 */
.L_x_167:
[----:B------:R-:W-:-:S13]  /*8030*/  LOP3.LUT P1, RZ, R10, 0xff, RZ, 0xc0, !PT ;  /* 0x000000ff0aff7812 */ /* 0x000fda000782c0ff */
[----:B------:R-:W-:Y:S05]  /*8040*/  @P1 BRA `(.L_x_171) ;  /* 0xfffffff000f81947 */ /* 0x000fea000383ffff */
[----:B------:R-:W-:Y:S05]  /*8050*/  BSYNC B0 ;  /* 0x0000000000007941 */ /* 0x000fea0003800000 */
.L_x_159:
[----:B------:R-:W-:-:S03]  /*8060*/  UMOV UR8, 0xffffffff ;  /* 0xffffffff00087882 */ /* 0x000fc60000000000 */
[----:B------:R-:W-:Y:S05]  /*8070*/  BRA.DIV UR8, `(.L_x_172) ;  /* 0x0000000e08987947 */ /* 0x000fea000b800000 */
[----:B------:R-:W-:-:S13]  /*8080*/  ELECT P0, URZ, PT ;  /* 0x00000000003f782f */ /* 0x000fda0003800000 */
.L_x_205:
[----:B------:R-:W-:Y:S04]  /*8090*/  BSSY B0, `(.L_x_173) ;  /* 0x00000c4000007945 */ /* 0x000fe80003800000 */
[----:B------:R-:W-:Y:S05]  /*80a0*/  @!P0 BRA `(.L_x_174) ;  /* 0x0000000c00088947 */ /* 0x000fea0003800000 */
[----:B------:R-:W-:-:S04]  /*80b0*/  LOP3.LUT R7, R7, 0x2, RZ, 0xfc, !PT ;  /* 0x0000000207077812 */ /* 0x000fc800078efcff */
[----:B------:R-:W-:-:S13]  /*80c0*/  ISETP.NE.AND P0, PT, R7, 0x3, PT ;  /* 0x000000030700780c */ /* 0x000fda0003f05270 */
[----:B------:R-:W-:Y:S05]  /*80d0*/  @!P0 BRA `(.L_x_175) ;  /* 0x0000000000048947 */ /* 0x000fea0003800000 */
[----:B------:R-:W-:Y:S01]  /*80e0*/  BPT.TRAP 0x1 ;  /* 0x000000040000795c */ /* 0x000fe20000300000 */
.L_x_175:
[----:B------:R-:W0:Y:S01]  /*80f0*/  S2R R3, SR_CgaCtaId ;  /* 0x0000000000037919 */ /* 0x000e220000008800 */
[----:B------:R-:W-:Y:S02]  /*8100*/  MOV R0, 0x400 ;  /* 0x0000040000007802 */ /* 0x000fe40000000f00 */
[----:B------:R-:W-:Y:S02]  /*8110*/  SHF.L.U32 R2, R12, 0x1f, RZ ;  /* 0x0000001f0c027819 */ /* 0x000fe400000006ff */
[----:B0-----:R-:W-:-:S05]  /*8120*/  LEA R0, R3, R0, 0x18 ;  /* 0x0000000003007211 */ /* 0x001fca00078ec0ff */
[----:B------:R-:W-:-:S04]  /*8130*/  VIADD R0, R0, 0xa8 ;  /* 0x000000a800007836 */ /* 0x000fc80000000000 */
[C---:B------:R-:W-:Y:S02]  /*8140*/  IMAD R5, R13.reuse, 0x8, R0 ;  /* 0x000000080d057824 */ /* 0x040fe400078e0200 */
[----:B------:R-:W-:Y:S02]  /*8150*/  VIADD R13, R13, 0x1 ;  /* 0x000000010d0d7836 */ /* 0x000fe40000000000 */
[----:B------:R-:W0:Y:S03]  /*8160*/  SYNCS.PHASECHK.TRANS64.TRYWAIT P0, [R5+URZ], R2 ;  /* 0x00000002050075a7 */ /* 0x000e26000800017f */
[----:B------:R-:W-:-:S04]  /*8170*/  ISETP.NE.AND P1, PT, R13, 0x15, PT ;  /* 0x000000150d00780c */ /* 0x000fc80003f25270 */
[----:B------:R-:W-:Y:S02]  /*8180*/  SEL R3, RZ, 0x1, P1 ;  /* 0x00000001ff037807 */ /* 0x000fe40000800000 */
[----:B------:R-:W-:Y:S02]  /*8190*/  SEL R13, R13, RZ, P1 ;  /* 0x000000ff0d0d7207 */ /* 0x000fe40000800000 */
[----:B------:R-:W-:-:S03]  /*81a0*/  LOP3.LUT R12, R12, R3, RZ, 0x3c, !PT ;  /* 0x000000030c0c7212 */ /* 0x000fc600078e3cff */
[----:B------:R-:W-:Y:S01]  /*81b0*/  IMAD R7, R13, 0x8, R0 ;  /* 0x000000080d077824 */ /* 0x000fe200078e0200 */
[----:B------:R-:W-:Y:S01]  /*81c0*/  SHF.L.U32 R4, R12, 0x1f, RZ ;  /* 0x0000001f0c047819 */ /* 0x000fe200000006ff */
[----:B0-----:R-:W-:Y:S06]  /*81d0*/  @!P0 BRA `(.L_x_176) ;  /* 0x0000000c00648947 */ /* 0x001fec0003800000 */
.L_x_206:
[----:B------:R-:W1:Y:S01]  /*81e0*/  SYNCS.PHASECHK.TRANS64.TRYWAIT P0, [R7+URZ], R4 ;  /* 0x00000004070075a7 */ /* 0x000e62000800017f */
[----:B0-----:R-:W-:-:S05]  /*81f0*/  VIADD R2, R13, 0x1 ;  /* 0x000000010d027836 */ /* 0x001fca0000000000 */
[----:B------:R-:W-:-:S04]  /*8200*/  ISETP.NE.AND P1, PT, R2, 0x15, PT ;  /* 0x000000150200780c */ /* 0x000fc80003f25270 */
[----:B------:R-:W-:Y:S02]  /*8210*/  SEL R3, RZ, 0x1, P1 ;  /* 0x00000001ff037807 */ /* 0x000fe40000800000 */
[----:B------:R-:W-:Y:S02]  /*8220*/  SEL R9, R2, RZ, P1 ;  /* 0x000000ff02097207 */ /* 0x000fe40000800000 */
[----:B------:R-:W-:-:S03]  /*8230*/  LOP3.LUT R12, R12, R3, RZ, 0x3c, !PT ;  /* 0x000000030c0c7212 */ /* 0x000fc600078e3cff */
[----:B------:R-:W-:Y:S01]  /*8240*/  IMAD R6, R9, 0x8, R0 ;  /* 0x0000000809067824 */ /* 0x000fe200078e0200 */
[----:B------:R-:W-:Y:S01]  /*8250*/  SHF.L.U32 R5, R12, 0x1f, RZ ;  /* 0x0000001f0c057819 */ /* 0x000fe200000006ff */
[----:B-1----:R-:W-:Y:S06]  /*8260*/  @!P0 BRA `(.L_x_177) ;  /* 0x0000000c00548947 */ /* 0x002fec0003800000 */
.L_x_207:
[----:B------:R-:W1:Y:S01]  /*8270*/  SYNCS.PHASECHK.TRANS64.TRYWAIT P0, [R6+URZ], R5 ;  /* 0x00000005060075a7 */ /* 0x000e62000800017f */
[----:B------:R-:W-:-:S05]  /*8280*/  VIADD R2, R9, 0x1 ;  /* 0x0000000109027836 */ /* 0x000fca0000000000 */
[----:B------:R-:W-:-:S04]  /*8290*/  ISETP.NE.AND P1, PT, R2, 0x15, PT ;  /* 0x000000150200780c */ /* 0x000fc80003f25270 */
[----:B------:R-:W-:Y:S02]  /*82a0*/  SEL R3, RZ, 0x1, P1 ;  /* 0x00000001ff037807 */ /* 0x000fe40000800000 */
[----:B0-----:R-:W-:Y:S02]  /*82b0*/  SEL R7, R2, RZ, P1 ;  /* 0x000000ff02077207 */ /* 0x001fe40000800000 */
[----:B------:R-:W-:-:S03]  /*82c0*/  LOP3.LUT R12, R12, R3, RZ, 0x3c, !PT ;  /* 0x000000030c0c7212 */ /* 0x000fc600078e3cff */
[----:B------:R-:W-:Y:S01]  /*82d0*/  IMAD R9, R7, 0x8, R0 ;  /* 0x0000000807097824 */ /* 0x000fe200078e0200 */
[----:B------:R-:W-:Y:S01]  /*82e0*/  SHF.L.U32 R4, R12, 0x1f, RZ ;  /* 0x0000001f0c047819 */ /* 0x000fe200000006ff */
[----:B-1----:R-:W-:Y:S06]  /*82f0*/  @!P0 BRA `(.L_x_178) ;  /* 0x0000000c00448947 */ /* 0x002fec0003800000 */
.L_x_208:
[----:B------:R-:W1:Y:S01]  /*8300*/  SYNCS.PHASECHK.TRANS64.TRYWAIT P0, [R9+URZ], R4 ;  /* 0x00000004090075a7 */ /* 0x000e62000800017f */
[----:B------:R-:W-:-:S05]  /*8310*/  VIADD R2, R7, 0x1 ;  /* 0x0000000107027836 */ /* 0x000fca0000000000 */
[----:B------:R-:W-:-:S04]  /*8320*/  ISETP.NE.AND P1, PT, R2, 0x15, PT ;  /* 0x000000150200780c */ /* 0x000fc80003f25270 */
[----:B------:R-:W-:Y:S02]  /*8330*/  SEL R3, RZ, 0x1, P1 ;  /* 0x00000001ff037807 */ /* 0x000fe40000800000 */
[----:B------:R-:W-:Y:S02]  /*8340*/  SEL R7, R2, RZ, P1 ;  /* 0x000000ff02077207 */ /* 0x000fe40000800000 */
[----:B------:R-:W-:-:S03]  /*8350*/  LOP3.LUT R12, R12, R3, RZ, 0x3c, !PT ;  /* 0x000000030c0c7212 */ /* 0x000fc600078e3cff */
[----:B0-----:R-:W-:Y:S01]  /*8360*/  IMAD R6, R7, 0x8, R0 ;  /* 0x0000000807067824 */ /* 0x001fe200078e0200 */
[----:B------:R-:W-:Y:S01]  /*8370*/  SHF.L.U32 R5, R12, 0x1f, RZ ;  /* 0x0000001f0c057819 */ /* 0x000fe200000006ff */
[----:B-1----:R-:W-:Y:S06]  /*8380*/  @!P0 BRA `(.L_x_179) ;  /* 0x0000000c00348947 */ /* 0x002fec0003800000 */
.L_x_209:
        /* <DEDUP_REMOVED lines=9> */
.L_x_210:
        /* <DEDUP_REMOVED lines=9> */
.L_x_211:
        /* <DEDUP_REMOVED lines=9> */
.L_x_212:
        /* <DEDUP_REMOVED lines=9> */
.L_x_213:
        /* <DEDUP_REMOVED lines=9> */
.L_x_214:
        /* <DEDUP_REMOVED lines=9> */
.L_x_215:
        /* <DEDUP_REMOVED lines=9> */
.L_x_216:
        /* <DEDUP_REMOVED lines=9> */
.L_x_217:
        /* <DEDUP_REMOVED lines=9> */
.L_x_218:
        /* <DEDUP_REMOVED lines=9> */
.L_x_219:
        /* <DEDUP_REMOVED lines=9> */
.L_x_220:
        /* <DEDUP_REMOVED lines=9> */
.L_x_221:
        /* <DEDUP_REMOVED lines=9> */
.L_x_222:
[----:B------:R-:W1:Y:S01]  /*8ae0*/  SYNCS.PHASECHK.TRANS64.TRYWAIT P0, [R9+URZ], R4 ;  /* 0x00000004090075a7 */ /* 0x000e62000800017f */
[----:B------:R-:W-:-:S05]  /*8af0*/  VIADD R2, R7, 0x1 ;  /* 0x0000000107027836 */ /* 0x000fca0000000000 */
[----:B------:R-:W-:-:S04]  /*8b00*/  ISETP.NE.AND P1, PT, R2, 0x15, PT ;  /* 0x000000150200780c */ /* 0x000fc80003f25270 */
[----:B------:R-:W-:Y:S02]  /*8b10*/  SEL R3, RZ, 0x1, P1 ;  /* 0x00000001ff037807 */ /* 0x000fe40000800000 */
[----:B------:R-:W-:Y:S02]  /*8b20*/  SEL R7, R2, RZ, P1 ;  /* 0x000000ff02077207 */ /* 0x000fe40000800000 */
[----:B------:R-:W-:-:S03]  /*8b30*/  LOP3.LUT R12, R12, R3, RZ, 0x3c, !PT ;  /* 0x000000030c0c7212 */ /* 0x000fc600078e3cff */
[----:B------:R-:W-:Y:S01]  /*8b40*/  IMAD R8, R7, 0x8, R0 ;  /* 0x0000000807087824 */ /* 0x000fe200078e0200 */
[----:B0-----:R-:W-:Y:S01]  /*8b50*/  SHF.L.U32 R5, R12, 0x1f, RZ ;  /* 0x0000001f0c057819 */ /* 0x001fe200000006ff */
[----:B-1----:R-:W-:Y:S06]  /*8b60*/  @!P0 BRA `(.L_x_193) ;  /* 0x0000000800548947 */ /* 0x002fec0003800000 */
.L_x_223:
[----:B------:R-:W1:Y:S01]  /*8b70*/  SYNCS.PHASECHK.TRANS64.TRYWAIT P0, [R8+URZ], R5 ;  /* 0x00000005080075a7 */ /* 0x000e62000800017f */
[----:B------:R-:W-:-:S05]  /*8b80*/  VIADD R2, R7, 0x1 ;  /* 0x0000000107027836 */ /* 0x000fca0000000000 */
[----:B------:R-:W-:-:S04]  /*8b90*/  ISETP.NE.AND P1, PT, R2, 0x15, PT ;  /* 0x000000150200780c */ /* 0x000fc80003f25270 */
[----:B------:R-:W-:Y:S02]  /*8ba0*/  SEL R3, RZ, 0x1, P1 ;  /* 0x00000001ff037807 */ /* 0x000fe40000800000 */
[----:B------:R-:W-:Y:S02]  /*8bb0*/  SEL R7, R2, RZ, P1 ;  /* 0x000000ff02077207 */ /* 0x000fe40000800000 */
[----:B0-----:R-:W-:-:S03]  /*8bc0*/  LOP3.LUT R9, R12, R3, RZ, 0x3c, !PT ;  /* 0x000000030c097212 */ /* 0x001fc600078e3cff */
[----:B------:R-:W-:Y:S01]  /*8bd0*/  IMAD R11, R7, 0x8, R0 ;  /* 0x00000008070b7824 */ /* 0x000fe200078e0200 */
[----:B------:R-:W-:Y:S01]  /*8be0*/  SHF.L.U32 R6, R9, 0x1f, RZ ;  /* 0x0000001f09067819 */ /* 0x000fe200000006ff */
[----:B-1----:R-:W-:Y:S06]  /*8bf0*/  @!P0 BRA `(.L_x_194) ;  /* 0x0000000800448947 */ /* 0x002fec0003800000 */
.L_x_224:
[----:B------:R-:W1:Y:S01]  /*8c00*/  SYNCS.PHASECHK.TRANS64.TRYWAIT P0, [R11+URZ], R6 ;  /* 0x000000060b0075a7 */ /* 0x000e62000800017f */
[----:B------:R-:W-:-:S05]  /*8c10*/  VIADD R2, R7, 0x1 ;  /* 0x0000000107027836 */ /* 0x000fca0000000000 */
[----:B------:R-:W-:-:S04]  /*8c20*/  ISETP.NE.AND P1, PT, R2, 0x15, PT ;  /* 0x000000150200780c */ /* 0x000fc80003f25270 */
[----:B------:R-:W-:Y:S02]  /*8c30*/  SEL R4, RZ, 0x1, P1 ;  /* 0x00000001ff047807 */ /* 0x000fe40000800000 */
[----:B------:R-:W-:Y:S02]  /*8c40*/  SEL R3, R2, RZ, P1 ;  /* 0x000000ff02037207 */ /* 0x000fe40000800000 */
[----:B------:R-:W-:Y:S01]  /*8c50*/  LOP3.LUT R4, R9, R4, RZ, 0x3c, !PT ;  /* 0x0000000409047212 */ /* 0x000fe200078e3cff */
[----:B-1----:R-:W-:Y:S06]  /*8c60*/  @!P0 BRA `(.L_x_195) ;  /* 0x00000008003c8947 */ /* 0x002fec0003800000 */
.L_x_225:
[----:B------:R-:W-:Y:S01]  /*8c70*/  IMAD R3, R3, 0x8, R0 ;  /* 0x0000000803037824 */ /* 0x000fe200078e0200 */
[----:B------:R-:W-:-:S07]  /*8c80*/  SHF.L.U32 R0, R4, 0x1f, RZ ;  /* 0x0000001f04007819 */ /* 0x000fce00000006ff */
.L_x_196:
[----:B--2---:R2:W3:Y:S02]  /*8c90*/  SYNCS.PHASECHK.TRANS64.TRYWAIT P0, [R3+URZ], R0 ;  /* 0x00000000030075a7 */ /* 0x0044e4000800017f */
[----:B---3--:R-:W-:Y:S05]  /*8ca0*/  @!P0 NANOSLEEP.SYNCS 0x989680 ;  /* 0x009896800000895d */ /* 0x008fea0003900000 */
[----:B------:R-:W3:Y:S02]  /*8cb0*/  @!P0 SYNCS.PHASECHK.TRANS64 P0, [R3+URZ], R0 ;  /* 0x00000000030085a7 */ /* 0x000ee4000800007f */
[----:B---3--:R-:W-:Y:S05]  /*8cc0*/  @!P0 BRA `(.L_x_196) ;  /* 0xfffffffc00f08947 */ /* 0x008fea000383ffff */
.L_x_174:
[----:B------:R-:W-:Y:S05]  /*8cd0*/  BSYNC B0 ;  /* 0x0000000000007941 */ /* 0x000fea0003800000 */
.L_x_173:
[----:B------:R-:W-:Y:S05]  /*8ce0*/  EXIT ;  /* 0x000000000000794d */ /* 0x000fea0003800000 */
.L_x_20:
[----:B0-----:R-:W-:-:S04]  /*8cf0*/  IMAD.U32 R22, RZ, RZ, UR12 ;  /* 0x0000000cff167e24 */ /* 0x001fc8000f8e00ff */
[----:B------:R0:W1:Y:S03]  /*8d00*/  SYNCS.PHASECHK.TRANS64.TRYWAIT P0, [R22+URZ+-0x8], R21 ;  /* 0xfffff815160075a7 */ /* 0x000066000800017f */
[----:B-1----:R-:W-:Y:S05]  /*8d10*/  @!P0 NANOSLEEP.SYNCS 0x989680 ;  /* 0x009896800000895d */ /* 0x002fea0003900000 */
[----:B------:R-:W1:Y:S02]  /*8d20*/  @!P0 SYNCS.PHASECHK.TRANS64 P0, [R22+URZ+-0x8], R21 ;  /* 0xfffff815160085a7 */ /* 0x000e64000800007f */
[----:B-1----:R-:W-:Y:S05]  /*8d30*/  @!P0 BRA `(.L_x_20) ;  /* 0xfffffffc00ec8947 */ /* 0x002fea000383ffff */
[----:B------:R-:W-:Y:S05]  /*8d40*/  BRA `(.L_x_197) ;  /* 0xffffff8c00347947 */ /* 0x000fea000383ffff */
.L_x_25:
[----:B-1----:R-:W-:-:S04]  /*8d50*/  IMAD.U32 R88, RZ, RZ, UR8 ;  /* 0x00000008ff587e24 */ /* 0x002fc8000f8e00ff */
[----:B------:R1:W4:Y:S03]  /*8d60*/  SYNCS.PHASECHK.TRANS64.TRYWAIT P0, [R88+URZ], R23 ;  /* 0x00000017580075a7 */ /* 0x000326000800017f */
[----:B----4-:R-:W-:Y:S05]  /*8d70*/  @!P0 NANOSLEEP.SYNCS 0x989680 ;  /* 0x009896800000895d */ /* 0x010fea0003900000 */
[----:B------:R-:W4:Y:S02]  /*8d80*/  @!P0 SYNCS.PHASECHK.TRANS64 P0, [R88+URZ], R23 ;  /* 0x00000017580085a7 */ /* 0x000f24000800007f */
[----:B----4-:R-:W-:Y:S05]  /*8d90*/  @!P0 BRA `(.L_x_25) ;  /* 0xfffffffc00ec8947 */ /* 0x010fea000383ffff */
[----:B------:R-:W-:Y:S05]  /*8da0*/  BRA `(.L_x_24) ;  /* 0xffffff8c00e07947 */ /* 0x000fea000383ffff */
.L_x_29:
[----:B0-----:R-:W-:-:S04]  /*8db0*/  IMAD.U32 R22, RZ, RZ, UR12 ;  /* 0x0000000cff167e24 */ /* 0x001fc8000f8e00ff */
[----:B------:R0:W1:Y:S03]  /*8dc0*/  SYNCS.PHASECHK.TRANS64.TRYWAIT P0, [R22+URZ+0x8], R21 ;  /* 0x00000815160075a7 */ /* 0x000066000800017f */
[----:B-1----:R-:W-:Y:S05]  /*8dd0*/  @!P0 NANOSLEEP.SYNCS 0x989680 ;  /* 0x009896800000895d */ /* 0x002fea0003900000 */
[----:B------:R-:W1:Y:S02]  /*8de0*/  @!P0 SYNCS.PHASECHK.TRANS64 P0, [R22+URZ+0x8], R21 ;  /* 0x00000815160085a7 */ /* 0x000e64000800007f */
[----:B-1----:R-:W-:Y:S05]  /*8df0*/  @!P0 BRA `(.L_x_29) ;  /* 0xfffffffc00ec8947 */ /* 0x002fea000383ffff */
[----:B------:R-:W-:Y:S05]  /*8e00*/  BRA `(.L_x_198) ;  /* 0xffffff9000a07947 */ /* 0x000fea000383ffff */
.L_x_160:
[----:B------:R-:W-:Y:S01]  /*8e10*/  BSSY B1, `(.L_x_199) ;  /* 0x0000006000017945 */ /* 0x000fe20003800000 */
[----:B------:R-:W-:-:S07]  /*8e20*/  IMAD.MOV.U32 R10, RZ, RZ, -0x1 ;  /* 0xffffffffff0a7424 */ /* 0x000fce00078e00ff */
[----:B------:R-:W-:Y:S05]  /*8e30*/  WARPSYNC.COLLECTIVE R10, `(.L_x_200) ;  /* 0x000000000a0c7348 */ /* 0x000fea0003c00000 */
[----:B------:R-:W-:Y:S02]  /*8e40*/  ELECT P1, UR62, PT ;  /* 0x00000000003e782f */ /* 0x000fe40003820000 */
[----:B------:R-:W-:Y:S01]  /*8e50*/  MOV R10, UR62 ;  /* 0x0000003e000a7c02 */ /* 0x000fe20008000f00 */
[----:B------:R-:W-:Y:S10]  /*8e60*/  ENDCOLLECTIVE ;  /* 0x000000000000791b */ /* 0x000ff40003800000 */
.L_x_200:
[----:B------:R-:W-:Y:S05]  /*8e70*/  BSYNC B1 ;  /* 0x0000000000017941 */ /* 0x000fea0003800000 */
.L_x_199:
[----:B------:R-:W-:Y:S05]  /*8e80*/  BRA `(.L_x_201) ;  /* 0xffffffe400747947 */ /* 0x000fea000383ffff */
.L_x_163:
[----:B-1----:R1:W2:Y:S02]  /*8e90*/  SYNCS.PHASECHK.TRANS64.TRYWAIT P1, [R20+URZ+0xa8], R11 ;  /* 0x0000a80b140075a7 */ /* 0x0022a4000802017f */
[----:B--2---:R-:W-:Y:S05]  /*8ea0*/  @!P1 NANOSLEEP.SYNCS 0x989680 ;  /* 0x009896800000995d */ /* 0x004fea0003900000 */
[----:B------:R-:W2:Y:S02]  /*8eb0*/  @!P1 SYNCS.PHASECHK.TRANS64 P1, [R20+URZ+0xa8], R11 ;  /* 0x0000a80b140095a7 */ /* 0x000ea4000802007f */
[----:B--2---:R-:W-:Y:S05]  /*8ec0*/  @!P1 BRA `(.L_x_163) ;  /* 0xfffffffc00f09947 */ /* 0x004fea000383ffff */
[----:B------:R-:W-:Y:S05]  /*8ed0*/  BRA `(.L_x_202) ;  /* 0xffffffe400ac7947 */ /* 0x000fea000383ffff */
.L_x_172:
[----:B------:R-:W-:Y:S01]  /*8ee0*/  BSSY B0, `(.L_x_203) ;  /* 0x0000006000007945 */ /* 0x000fe20003800000 */
[----:B------:R-:W-:-:S07]  /*8ef0*/  IMAD.MOV.U32 R10, RZ, RZ, -0x1 ;  /* 0xffffffffff0a7424 */ /* 0x000fce00078e00ff */
[----:B------:R-:W-:Y:S05]  /*8f00*/  WARPSYNC.COLLECTIVE R10, `(.L_x_204) ;  /* 0x000000000a0c7348 */ /* 0x000fea0003c00000 */
[----:B------:R-:W-:Y:S02]  /*8f10*/  ELECT P1, UR62, PT ;  /* 0x00000000003e782f */ /* 0x000fe40003820000 */
[----:B------:R-:W-:Y:S01]  /*8f20*/  MOV R10, UR62 ;  /* 0x0000003e000a7c02 */ /* 0x000fe20008000f00 */
[----:B------:R-:W-:Y:S10]  /*8f30*/  ENDCOLLECTIVE ;  /* 0x000000000000791b */ /* 0x000ff40003800000 */
.L_x_204:
[----:B------:R-:W-:Y:S05]  /*8f40*/  BSYNC B0 ;  /* 0x0000000000007941 */ /* 0x000fea0003800000 */
.L_x_203:
[----:B------:R-:W-:Y:S01]  /*8f50*/  PLOP3.LUT P0, PT, P1, PT, PT, 0x80, 0x0 ;  /* 0x000000000000781c */ /* 0x000fe20000f0f070 */
[----:B------:R-:W-:-:S12]  /*8f60*/  BRA `(.L_x_205) ;  /* 0xfffffff000487947 */ /* 0x000fd8000383ffff */
.L_x_176:
[----:B0-----:R0:W1:Y:S02]  /*8f70*/  SYNCS.PHASECHK.TRANS64.TRYWAIT P0, [R5+URZ], R2 ;  /* 0x00000002050075a7 */ /* 0x001064000800017f */
[----:B-1----:R-:W-:Y:S05]  /*8f80*/  @!P0 NANOSLEEP.SYNCS 0x989680 ;  /* 0x009896800000895d */ /* 0x002fea0003900000 */
[----:B------:R-:W1:Y:S02]  /*8f90*/  @!P0 SYNCS.PHASECHK.TRANS64 P0, [R5+URZ], R2 ;  /* 0x00000002050085a7 */ /* 0x000e64000800007f */
[----:B-1----:R-:W-:Y:S05]  /*8fa0*/  @!P0 BRA `(.L_x_176) ;  /* 0xfffffffc00f08947 */ /* 0x002fea000383ffff */
[----:B------:R-:W-:Y:S05]  /*8fb0*/  BRA `(.L_x_206) ;  /* 0xfffffff000887947 */ /* 0x000fea000383ffff */
.L_x_177:
[----:B0-----:R0:W1:Y:S02]  /*8fc0*/  SYNCS.PHASECHK.TRANS64.TRYWAIT P0, [R7+URZ], R4 ;  /* 0x00000004070075a7 */ /* 0x001064000800017f */
[----:B-1----:R-:W-:Y:S05]  /*8fd0*/  @!P0 NANOSLEEP.SYNCS 0x989680 ;  /* 0x009896800000895d */ /* 0x002fea0003900000 */
[----:B------:R-:W1:Y:S02]  /*8fe0*/  @!P0 SYNCS.PHASECHK.TRANS64 P0, [R7+URZ], R4 ;  /* 0x00000004070085a7 */ /* 0x000e64000800007f */
[----:B-1----:R-:W-:Y:S05]  /*8ff0*/  @!P0 BRA `(.L_x_177) ;  /* 0xfffffffc00f08947 */ /* 0x002fea000383ffff */
[----:B------:R-:W-:Y:S05]  /*9000*/  BRA `(.L_x_207) ;  /* 0xfffffff000987947 */ /* 0x000fea000383ffff */
.L_x_178:
[----:B0-----:R0:W1:Y:S02]  /*9010*/  SYNCS.PHASECHK.TRANS64.TRYWAIT P0, [R6+URZ], R5 ;  /* 0x00000005060075a7 */ /* 0x001064000800017f */
[----:B-1----:R-:W-:Y:S05]  /*9020*/  @!P0 NANOSLEEP.SYNCS 0x989680 ;  /* 0x009896800000895d */ /* 0x002fea0003900000 */
[----:B------:R-:W1:Y:S02]  /*9030*/  @!P0 SYNCS.PHASECHK.TRANS64 P0, [R6+URZ], R5 ;  /* 0x00000005060085a7 */ /* 0x000e64000800007f */
[----:B-1----:R-:W-:Y:S05]  /*9040*/  @!P0 BRA `(.L_x_178) ;  /* 0xfffffffc00f08947 */ /* 0x002fea000383ffff */
[----:B------:R-:W-:Y:S05]  /*9050*/  BRA `(.L_x_208) ;  /* 0xfffffff000a87947 */ /* 0x000fea000383ffff */
.L_x_179:
[----:B0-----:R0:W1:Y:S02]  /*9060*/  SYNCS.PHASECHK.TRANS64.TRYWAIT P0, [R9+URZ], R4 ;  /* 0x00000004090075a7 */ /* 0x001064000800017f */
[----:B-1----:R-:W-:Y:S05]  /*9070*/  @!P0 NANOSLEEP.SYNCS 0x989680 ;  /* 0x009896800000895d */ /* 0x002fea0003900000 */
[----:B------:R-:W1:Y:S02]  /*9080*/  @!P0 SYNCS.PHASECHK.TRANS64 P0, [R9+URZ], R4 ;  /* 0x00000004090085a7 */ /* 0x000e64000800007f */
[----:B-1----:R-:W-:Y:S05]  /*9090*/  @!P0 BRA `(.L_x_179) ;  /* 0xfffffffc00f08947 */ /* 0x002fea000383ffff */
[----:B------:R-:W-:Y:S05]  /*90a0*/  BRA `(.L_x_209) ;  /* 0xfffffff000b87947 */ /* 0x000fea000383ffff */
.L_x_180:
[----:B0-----:R0:W1:Y:S02]  /*90b0*/  SYNCS.PHASECHK.TRANS64.TRYWAIT P0, [R6+URZ], R5 ;  /* 0x00000005060075a7 */ /* 0x001064000800017f */
[----:B-1----:R-:W-:Y:S05]  /*90c0*/  @!P0 NANOSLEEP.SYNCS 0x989680 ;  /* 0x009896800000895d */ /* 0x002fea0003900000 */
[----:B------:R-:W1:Y:S02]  /*90d0*/  @!P0 SYNCS.PHASECHK.TRANS64 P0, [R6+URZ], R5 ;  /* 0x00000005060085a7 */ /* 0x000e64000800007f */
[----:B-1----:R-:W-:Y:S05]  /*90e0*/  @!P0 BRA `(.L_x_180) ;  /* 0xfffffffc00f08947 */ /* 0x002fea000383ffff */
[----:B------:R-:W-:Y:S05]  /*90f0*/  BRA `(.L_x_210) ;  /* 0xfffffff000c87947 */ /* 0x000fea000383ffff */
.L_x_181:
[----:B0-----:R0:W1:Y:S02]  /*9100*/  SYNCS.PHASECHK.TRANS64.TRYWAIT P0, [R9+URZ], R4 ;  /* 0x00000004090075a7 */ /* 0x001064000800017f */
[----:B-1----:R-:W-:Y:S05]  /*9110*/  @!P0 NANOSLEEP.SYNCS 0x989680 ;  /* 0x009896800000895d */ /* 0x002fea0003900000 */
[----:B------:R-:W1:Y:S02]  /*9120*/  @!P0 SYNCS.PHASECHK.TRANS64 P0, [R9+URZ], R4 ;  /* 0x00000004090085a7 */ /* 0x000e64000800007f */
[----:B-1----:R-:W-:Y:S05]  /*9130*/  @!P0 BRA `(.L_x_181) ;  /* 0xfffffffc00f08947 */ /* 0x002fea000383ffff */
[----:B------:R-:W-:Y:S05]  /*9140*/  BRA `(.L_x_211) ;  /* 0xfffffff000d87947 */ /* 0x000fea000383ffff */
.L_x_182:
[----:B0-----:R0:W1:Y:S02]  /*9150*/  SYNCS.PHASECHK.TRANS64.TRYWAIT P0, [R6+URZ], R5 ;  /* 0x00000005060075a7 */ /* 0x001064000800017f */
[----:B-1----:R-:W-:Y:S05]  /*9160*/  @!P0 NANOSLEEP.SYNCS 0x989680 ;  /* 0x009896800000895d */ /* 0x002fea0003900000 */
[----:B------:R-:W1:Y:S02]  /*9170*/  @!P0 SYNCS.PHASECHK.TRANS64 P0, [R6+URZ], R5 ;  /* 0x00000005060085a7 */ /* 0x000e64000800007f */
[----:B-1----:R-:W-:Y:S05]  /*9180*/  @!P0 BRA `(.L_x_182) ;  /* 0xfffffffc00f08947 */ /* 0x002fea000383ffff */
[----:B------:R-:W-:Y:S05]  /*9190*/  BRA `(.L_x_212) ;  /* 0xfffffff000e87947 */ /* 0x000fea000383ffff */
.L_x_183:
[----:B0-----:R0:W1:Y:S02]  /*91a0*/  SYNCS.PHASECHK.TRANS64.TRYWAIT P0, [R9+URZ], R4 ;  /* 0x00000004090075a7 */ /* 0x001064000800017f */
[----:B-1----:R-:W-:Y:S05]  /*91b0*/  @!P0 NANOSLEEP.SYNCS 0x989680 ;  /* 0x009896800000895d */ /* 0x002fea0003900000 */
[----:B------:R-:W1:Y:S02]  /*91c0*/  @!P0 SYNCS.PHASECHK.TRANS64 P0, [R9+URZ], R4 ;  /* 0x00000004090085a7 */ /* 0x000e64000800007f */
[----:B-1----:R-:W-:Y:S05]  /*91d0*/  @!P0 BRA `(.L_x_183) ;  /* 0xfffffffc00f08947 */ /* 0x002fea000383ffff */
[----:B------:R-:W-:Y:S05]  /*91e0*/  BRA `(.L_x_213) ;  /* 0xfffffff000f87947 */ /* 0x000fea000383ffff */
.L_x_184:
[----:B0-----:R0:W1:Y:S02]  /*91f0*/  SYNCS.PHASECHK.TRANS64.TRYWAIT P0, [R6+URZ], R5 ;  /* 0x00000005060075a7 */ /* 0x001064000800017f */
[----:B-1----:R-:W-:Y:S05]  /*9200*/  @!P0 NANOSLEEP.SYNCS 0x989680 ;  /* 0x009896800000895d */ /* 0x002fea0003900000 */
[----:B------:R-:W1:Y:S02]  /*9210*/  @!P0 SYNCS.PHASECHK.TRANS64 P0, [R6+URZ], R5 ;  /* 0x00000005060085a7 */ /* 0x000e64000800007f */
[----:B-1----:R-:W-:Y:S05]  /*9220*/  @!P0 BRA `(.L_x_184) ;  /* 0xfffffffc00f08947 */ /* 0x002fea000383ffff */
[----:B------:R-:W-:Y:S05]  /*9230*/  BRA `(.L_x_214) ;  /* 0xfffffff400087947 */ /* 0x000fea000383ffff */
.L_x_185:
[----:B0-----:R0:W1:Y:S02]  /*9240*/  SYNCS.PHASECHK.TRANS64.TRYWAIT P0, [R9+URZ], R4 ;  /* 0x00000004090075a7 */ /* 0x001064000800017f */
[----:B-1----:R-:W-:Y:S05]  /*9250*/  @!P0 NANOSLEEP.SYNCS 0x989680 ;  /* 0x009896800000895d */ /* 0x002fea0003900000 */
[----:B------:R-:W1:Y:S02]  /*9260*/  @!P0 SYNCS.PHASECHK.TRANS64 P0, [R9+URZ], R4 ;  /* 0x00000004090085a7 */ /* 0x000e64000800007f */
[----:B-1----:R-:W-:Y:S05]  /*9270*/  @!P0 BRA `(.L_x_185) ;  /* 0xfffffffc00f08947 */ /* 0x002fea000383ffff */
[----:B------:R-:W-:Y:S05]  /*9280*/  BRA `(.L_x_215) ;  /* 0xfffffff400187947 */ /* 0x000fea000383ffff */
.L_x_186:
[----:B0-----:R0:W1:Y:S02]  /*9290*/  SYNCS.PHASECHK.TRANS64.TRYWAIT P0, [R6+URZ], R5 ;  /* 0x00000005060075a7 */ /* 0x001064000800017f */
[----:B-1----:R-:W-:Y:S05]  /*92a0*/  @!P0 NANOSLEEP.SYNCS 0x989680 ;  /* 0x009896800000895d */ /* 0x002fea0003900000 */
[----:B------:R-:W1:Y:S02]  /*92b0*/  @!P0 SYNCS.PHASECHK.TRANS64 P0, [R6+URZ], R5 ;  /* 0x00000005060085a7 */ /* 0x000e64000800007f */
[----:B-1----:R-:W-:Y:S05]  /*92c0*/  @!P0 BRA `(.L_x_186) ;  /* 0xfffffffc00f08947 */ /* 0x002fea000383ffff */
[----:B------:R-:W-:Y:S05]  /*92d0*/  BRA `(.L_x_216) ;  /* 0xfffffff400287947 */ /* 0x000fea000383ffff */
.L_x_187:
[----:B0-----:R0:W1:Y:S02]  /*92e0*/  SYNCS.PHASECHK.TRANS64.TRYWAIT P0, [R9+URZ], R4 ;  /* 0x00000004090075a7 */ /* 0x001064000800017f */
[----:B-1----:R-:W-:Y:S05]  /*92f0*/  @!P0 NANOSLEEP.SYNCS 0x989680 ;  /* 0x009896800000895d */ /* 0x002fea0003900000 */
[----:B------:R-:W1:Y:S02]  /*9300*/  @!P0 SYNCS.PHASECHK.TRANS64 P0, [R9+URZ], R4 ;  /* 0x00000004090085a7 */ /* 0x000e64000800007f */
[----:B-1----:R-:W-:Y:S05]  /*9310*/  @!P0 BRA `(.L_x_187) ;  /* 0xfffffffc00f08947 */ /* 0x002fea000383ffff */
[----:B------:R-:W-:Y:S05]  /*9320*/  BRA `(.L_x_217) ;  /* 0xfffffff400387947 */ /* 0x000fea000383ffff */
.L_x_188:
[----:B0-----:R0:W1:Y:S02]  /*9330*/  SYNCS.PHASECHK.TRANS64.TRYWAIT P0, [R6+URZ], R5 ;  /* 0x00000005060075a7 */ /* 0x001064000800017f */
[----:B-1----:R-:W-:Y:S05]  /*9340*/  @!P0 NANOSLEEP.SYNCS 0x989680 ;  /* 0x009896800000895d */ /* 0x002fea0003900000 */
[----:B------:R-:W1:Y:S02]  /*9350*/  @!P0 SYNCS.PHASECHK.TRANS64 P0, [R6+URZ], R5 ;  /* 0x00000005060085a7 */ /* 0x000e64000800007f */
[----:B-1----:R-:W-:Y:S05]  /*9360*/  @!P0 BRA `(.L_x_188) ;  /* 0xfffffffc00f08947 */ /* 0x002fea000383ffff */
[----:B------:R-:W-:Y:S05]  /*9370*/  BRA `(.L_x_218) ;  /* 0xfffffff400487947 */ /* 0x000fea000383ffff */
.L_x_189:
[----:B0-----:R0:W1:Y:S02]  /*9380*/  SYNCS.PHASECHK.TRANS64.TRYWAIT P0, [R9+URZ], R4 ;  /* 0x00000004090075a7 */ /* 0x001064000800017f */
[----:B-1----:R-:W-:Y:S05]  /*9390*/  @!P0 NANOSLEEP.SYNCS 0x989680 ;  /* 0x009896800000895d */ /* 0x002fea0003900000 */
[----:B------:R-:W1:Y:S02]  /*93a0*/  @!P0 SYNCS.PHASECHK.TRANS64 P0, [R9+URZ], R4 ;  /* 0x00000004090085a7 */ /* 0x000e64000800007f */
[----:B-1----:R-:W-:Y:S05]  /*93b0*/  @!P0 BRA `(.L_x_189) ;  /* 0xfffffffc00f08947 */ /* 0x002fea000383ffff */
[----:B------:R-:W-:Y:S05]  /*93c0*/  BRA `(.L_x_219) ;  /* 0xfffffff400587947 */ /* 0x000fea000383ffff */
.L_x_190:
[----:B0-----:R0:W1:Y:S02]  /*93d0*/  SYNCS.PHASECHK.TRANS64.TRYWAIT P0, [R6+URZ], R5 ;  /* 0x00000005060075a7 */ /* 0x001064000800017f */
[----:B-1----:R-:W-:Y:S05]  /*93e0*/  @!P0 NANOSLEEP.SYNCS 0x989680 ;  /* 0x009896800000895d */ /* 0x002fea0003900000 */
[----:B------:R-:W1:Y:S02]  /*93f0*/  @!P0 SYNCS.PHASECHK.TRANS64 P0, [R6+URZ], R5 ;  /* 0x00000005060085a7 */ /* 0x000e64000800007f */
[----:B-1----:R-:W-:Y:S05]  /*9400*/  @!P0 BRA `(.L_x_190) ;  /* 0xfffffffc00f08947 */ /* 0x002fea000383ffff */
[----:B------:R-:W-:Y:S05]  /*9410*/  BRA `(.L_x_220) ;  /* 0xfffffff400687947 */ /* 0x000fea000383ffff */
.L_x_191:
[----:B0-----:R0:W1:Y:S02]  /*9420*/  SYNCS.PHASECHK.TRANS64.TRYWAIT P0, [R9+URZ], R4 ;  /* 0x00000004090075a7 */ /* 0x001064000800017f */
[----:B-1----:R-:W-:Y:S05]  /*9430*/  @!P0 NANOSLEEP.SYNCS 0x989680 ;  /* 0x009896800000895d */ /* 0x002fea0003900000 */
[----:B------:R-:W1:Y:S02]  /*9440*/  @!P0 SYNCS.PHASECHK.TRANS64 P0, [R9+URZ], R4 ;  /* 0x00000004090085a7 */ /* 0x000e64000800007f */
[----:B-1----:R-:W-:Y:S05]  /*9450*/  @!P0 BRA `(.L_x_191) ;  /* 0xfffffffc00f08947 */ /* 0x002fea000383ffff */
[----:B------:R-:W-:Y:S05]  /*9460*/  BRA `(.L_x_221) ;  /* 0xfffffff400787947 */ /* 0x000fea000383ffff */
.L_x_192:
[----:B0-----:R0:W1:Y:S02]  /*9470*/  SYNCS.PHASECHK.TRANS64.TRYWAIT P0, [R6+URZ], R5 ;  /* 0x00000005060075a7 */ /* 0x001064000800017f */
[----:B-1----:R-:W-:Y:S05]  /*9480*/  @!P0 NANOSLEEP.SYNCS 0x989680 ;  /* 0x009896800000895d */ /* 0x002fea0003900000 */
[----:B------:R-:W1:Y:S02]  /*9490*/  @!P0 SYNCS.PHASECHK.TRANS64 P0, [R6+URZ], R5 ;  /* 0x00000005060085a7 */ /* 0x000e64000800007f */
[----:B-1----:R-:W-:Y:S05]  /*94a0*/  @!P0 BRA `(.L_x_192) ;  /* 0xfffffffc00f08947 */ /* 0x002fea000383ffff */
[----:B------:R-:W-:Y:S05]  /*94b0*/  BRA `(.L_x_222) ;  /* 0xfffffff400887947 */ /* 0x000fea000383ffff */
.L_x_193:
[----:B0-----:R0:W1:Y:S02]  /*94c0*/  SYNCS.PHASECHK.TRANS64.TRYWAIT P0, [R9+URZ], R4 ;  /* 0x00000004090075a7 */ /* 0x001064000800017f */
[----:B-1----:R-:W-:Y:S05]  /*94d0*/  @!P0 NANOSLEEP.SYNCS 0x989680 ;  /* 0x009896800000895d */ /* 0x002fea0003900000 */
[----:B------:R-:W1:Y:S02]  /*94e0*/  @!P0 SYNCS.PHASECHK.TRANS64 P0, [R9+URZ], R4 ;  /* 0x00000004090085a7 */ /* 0x000e64000800007f */
[----:B-1----:R-:W-:Y:S05]  /*94f0*/  @!P0 BRA `(.L_x_193) ;  /* 0xfffffffc00f08947 */ /* 0x002fea000383ffff */
[----:B------:R-:W-:Y:S05]  /*9500*/  BRA `(.L_x_223) ;  /* 0xfffffff400987947 */ /* 0x000fea000383ffff */
.L_x_194:
[----:B0-----:R0:W1:Y:S02]  /*9510*/  SYNCS.PHASECHK.TRANS64.TRYWAIT P0, [R8+URZ], R5 ;  /* 0x00000005080075a7 */ /* 0x001064000800017f */
[----:B-1----:R-:W-:Y:S05]  /*9520*/  @!P0 NANOSLEEP.SYNCS 0x989680 ;  /* 0x009896800000895d */ /* 0x002fea0003900000 */
[----:B------:R-:W1:Y:S02]  /*9530*/  @!P0 SYNCS.PHASECHK.TRANS64 P0, [R8+URZ], R5 ;  /* 0x00000005080085a7 */ /* 0x000e64000800007f */
[----:B-1----:R-:W-:Y:S05]  /*9540*/  @!P0 BRA `(.L_x_194) ;  /* 0xfffffffc00f08947 */ /* 0x002fea000383ffff */
[----:B------:R-:W-:Y:S05]  /*9550*/  BRA `(.L_x_224) ;  /* 0xfffffff400a87947 */ /* 0x000fea000383ffff */
.L_x_195:
[----:B-1----:R1:W2:Y:S02]  /*9560*/  SYNCS.PHASECHK.TRANS64.TRYWAIT P0, [R11+URZ], R6 ;  /* 0x000000060b0075a7 */ /* 0x0022a4000800017f */
[----:B--2---:R-:W-:Y:S05]  /*9570*/  @!P0 NANOSLEEP.SYNCS 0x989680 ;  /* 0x009896800000895d */ /* 0x004fea0003900000 */
[----:B------:R-:W2:Y:S02]  /*9580*/  @!P0 SYNCS.PHASECHK.TRANS64 P0, [R11+URZ], R6 ;  /* 0x000000060b0085a7 */ /* 0x000ea4000800007f */
[----:B--2---:R-:W-:Y:S05]  /*9590*/  @!P0 BRA `(.L_x_195) ;  /* 0xfffffffc00f08947 */ /* 0x004fea000383ffff */
[----:B------:R-:W-:Y:S05]  /*95a0*/  BRA `(.L_x_225) ;  /* 0xfffffff400b07947 */ /* 0x000fea000383ffff */
.L_x_226:
[----:B------:R-:W-:-:S00]  /*95b0*/  BRA `(.L_x_226) ;  /* 0xfffffffc00fc7947 */ /* 0x000fc0000383ffff */
[----:B------:R-:W-:-:S00]  /*95c0*/  NOP ;  /* 0x0000000000007918 */ /* 0x000fc00000000000 */
        /* <DEDUP_REMOVED lines=11> */
.L_x_227:


//--------------------- .nv.shared._ZN7cutlass13device_kernelINS_4gemm6kernel13GemmUniversalIN4cute5tupleIJiiiiEEENS1_10collective13CollectiveMmaINS1_40MainloopSm90TmaGmmaWarpSpecializedSparseILi21ENS5_IJNS4_1CILi2EEENSA_ILi1EEESC_EEENS1_32KernelTmaWarpSpecializedPingpongEEENS5_IJNSA_ILi64EEENSA_ILi128EEESG_EEEaNS5_IJNS4_6LayoutINS5_IJiNS5_IJSB_iEEEiEEENS5_IJlNS5_IJSC_SB_EEElEEEEENSJ_INS5_IJNS5_IJSG_iEEESP_iEEENS5_IJNS5_IJSG_NSA_ILi4096EEEEEENS5_IJSC_lEEElEEEEEEEEaNS5_IJlSC_lEEENS4_8TiledMMAINS4_8MMA_AtomIJNS4_4SM904GMMA6SPARSE28GMMA_64x128x64_S32S8S8_SS_TNILNS11_9SparseSelE0EEEEEENSJ_INS5_IJSC_SC_SC_EEENS5_IJNSA_ILi0EEES18_S18_EEEEENS5_IJNS4_10UnderscoreES1B_S1B_EEEEENS4_13SM90_TMA_LOADENS4_14ComposedLayoutINS4_7SwizzleILi1ELi4ELi3EEENS4_25smem_sparse_ptr_flag_bitsILi2ELi8EEENSJ_INS5_IJNS5_IJSC_NSA_ILi8EEEEEENS5_IJSB_NSA_ILi32EEEEEEEEENS5_IJNS5_IJS18_SG_EEESM_EEEEEEEvNS4_8identityENS4_23SM90_TMA_LOAD_MULTICASTENS1F_INS1G_ILi2ELi4ELi3EEENS4_18smem_ptr_flag_bitsILi8EEENSJ_INS5_IJS1K_SG_EEENS5_IJSG_SC_EEEEEEEvS1T_EENS_8epilogue10collective6detail29Sm90TmaWarpSpecializedAdapterINS24_15DefaultEpilogueIiNS5_IJSC_llEEES28_NS23_6thread17LinearCombinationIiLi1EiiLNS29_9ScaleType4KindE0ELNS_15FloatRoundStyleE2EiEENS1_15EpilogueDefaultEEEEEvvEEEEvNT_6ParamsE --------------------------
	.section	.nv.shared._ZN7cutlass13device_kernelINS_4gemm6kernel13GemmUniversalIN4cute5tupleIJiiiiEEENS1_10collective13CollectiveMmaINS1_40MainloopSm90TmaGmmaWarpSpecializedSparseILi21ENS5_IJNS4_1CILi2EEENSA_ILi1EEESC_EEENS1_32KernelTmaWarpSpecializedPingpongEEENS5_IJNSA_ILi64EEENSA_ILi128EEESG_EEEaNS5_IJNS4_6LayoutINS5_IJiNS5_IJSB_iEEEiEEENS5_IJlNS5_IJSC_SB_EEElEEEEENSJ_INS5_IJNS5_IJSG_iEEESP_iEEENS5_IJNS5_IJSG_NSA_ILi4096EEEEEENS5_IJSC_lEEElEEEEEEEEaNS5_IJlSC_lEEENS4_8TiledMMAINS4_8MMA_AtomIJNS4_4SM904GMMA6SPARSE28GMMA_64x128x64_S32S8S8_SS_TNILNS11_9SparseSelE0EEEEEENSJ_INS5_IJSC_SC_SC_EEENS5_IJNSA_ILi0EEES18_S18_EEEEENS5_IJNS4_10UnderscoreES1B_S1B_EEEEENS4_13SM90_TMA_LOADENS4_14ComposedLayoutINS4_7SwizzleILi1ELi4ELi3EEENS4_25smem_sparse_ptr_flag_bitsILi2ELi8EEENSJ_INS5_IJNS5_IJSC_NSA_ILi8EEEEEENS5_IJSB_NSA_ILi32EEEEEEEEENS5_IJNS5_IJS18_SG_EEESM_EEEEEEEvNS4_8identityENS4_23SM90_TMA_LOAD_MULTICASTENS1F_INS1G_ILi2ELi4ELi3EEENS4_18smem_ptr_flag_bitsILi8EEENSJ_INS5_IJS1K_SG_EEENS5_IJSG_SC_EEEEEEEvS1T_EENS_8epilogue10collective6detail29Sm90TmaWarpSpecializedAdapterINS24_15DefaultEpilogueIiNS5_IJSC_llEEES28_NS23_6thread17LinearCombinationIiLi1EiiLNS29_9ScaleType4KindE0ELNS_15FloatRoundStyleE2EiEENS1_15EpilogueDefaultEEEEEvvEEEEvNT_6ParamsE,"aw",@nobits
	.sectionflags	@""
	.align	16
	.zero		1024


//--------------------- .nv.shared.reserved.0     --------------------------
	.section	.nv.shared.reserved.0,"aw",@nobits
	.weak		__nv_reservedSMEM_offset_0_alias
	.size		__nv_reservedSMEM_offset_0_alias, 0, 0
	.other		__nv_reservedSMEM_offset_0_alias,@"STO_CUDA_RESERVED_SHARED STV_DEFAULT"
__nv_reservedSMEM_offset_0_alias:
	.zero		0


//--------------------- .nv.global                --------------------------
	.section	.nv.global,"aw",@nobits
.nv.global:
	.type		_ZN39_INTERNAL_7f4c330e_4_k_cu_6856b019_27964cute1_E,@object
	.size		_ZN39_INTERNAL_7f4c330e_4_k_cu_6856b019_27964cute1_E,(_ZN39_INTERNAL_7f4c330e_4_k_cu_6856b019_27964cuda3std3__45__cpo6cbeginE - _ZN39_INTERNAL_7f4c330e_4_k_cu_6856b019_27964cute1_E)
_ZN39_INTERNAL_7f4c330e_4_k_cu_6856b019_27964cute1_E:
	.zero		1
	.type		_ZN39_INTERNAL_7f4c330e_4_k_cu_6856b019_27964cuda3std3__45__cpo6cbeginE,@object
	.size		_ZN39_INTERNAL_7f4c330e_4_k_cu_6856b019_27964cuda3std3__45__cpo6cbeginE,(_ZN39_INTERNAL_7f4c330e_4_k_cu_6856b019_27964cuda3std3__48in_placeE - _ZN39_INTERNAL_7f4c330e_4_k_cu_6856b019_27964cuda3std3__45__cpo6cbeginE)
_ZN39_INTERNAL_7f4c330e_4_k_cu_6856b019_27964cuda3std3__45__cpo6cbeginE:
	.zero		1
	.type		_ZN39_INTERNAL_7f4c330e_4_k_cu_6856b019_27964cuda3std3__48in_placeE,@object
	.size		_ZN39_INTERNAL_7f4c330e_4_k_cu_6856b019_27964cuda3std3__48in_placeE,(_ZN39_INTERNAL_7f4c330e_4_k_cu_6856b019_27964cuda3std6ranges3__45__cpo9iter_moveE - _ZN39_INTERNAL_7f4c330e_4_k_cu_6856b019_27964cuda3std3__48in_placeE)
_ZN39_INTERNAL_7f4c330e_4_k_cu_6856b019_27964cuda3std3__48in_placeE:
	.zero		1
	.type		_ZN39_INTERNAL_7f4c330e_4_k_cu_6856b019_27964cuda3std6ranges3__45__cpo9iter_moveE,@object
	.size		_ZN39_INTERNAL_7f4c330e_4_k_cu_6856b019_27964cuda3std6ranges3__45__cpo9iter_moveE,(_ZN39_INTERNAL_7f4c330e_4_k_cu_6856b019_27964cuda3std3__45__cpo5beginE - _ZN39_INTERNAL_7f4c330e_4_k_cu_6856b019_27964cuda3std6ranges3__45__cpo9iter_moveE)
_ZN39_INTERNAL_7f4c330e_4_k_cu_6856b019_27964cuda3std6ranges3__45__cpo9iter_moveE:
	.zero		1
	.type		_ZN39_INTERNAL_7f4c330e_4_k_cu_6856b019_27964cuda3std3__45__cpo5beginE,@object
	.size		_ZN39_INTERNAL_7f4c330e_4_k_cu_6856b019_27964cuda3std3__45__cpo5beginE,(_ZN39_INTERNAL_7f4c330e_4_k_cu_6856b019_27964cuda3std3__441_GLOBAL__N__7f4c330e_4_k_cu_6856b019_27966ignoreE - _ZN39_INTERNAL_7f4c330e_4_k_cu_6856b019_27964cuda3std3__45__cpo5beginE)
_ZN39_INTERNAL_7f4c330e_4_k_cu_6856b019_27964cuda3std3__45__cpo5beginE:
	.zero		1
	.type		_ZN39_INTERNAL_7f4c330e_4_k_cu_6856b019_27964cuda3std3__441_GLOBAL__N__7f4c330e_4_k_cu_6856b019_27966ignoreE,@object
	.size		_ZN39_INTERNAL_7f4c330e_4_k_cu_6856b019_27964cuda3std3__441_GLOBAL__N__7f4c330e_4_k_cu_6856b019_27966ignoreE,(_ZN39_INTERNAL_7f4c330e_4_k_cu_6856b019_27964cute7productE - _ZN39_INTERNAL_7f4c330e_4_k_cu_6856b019_27964cuda3std3__441_GLOBAL__N__7f4c330e_4_k_cu_6856b019_27966ignoreE)
_ZN39_INTERNAL_7f4c330e_4_k_cu_6856b019_27964cuda3std3__441_GLOBAL__N__7f4c330e_4_k_cu_6856b019_27966ignoreE:
	.zero		1
	.type		_ZN39_INTERNAL_7f4c330e_4_k_cu_6856b019_27964cute7productE,@object
	.size		_ZN39_INTERNAL_7f4c330e_4_k_cu_6856b019_27964cute7productE,(_ZN39_INTERNAL_7f4c330e_4_k_cu_6856b019_27964cuda3std3__45__cpo3endE - _ZN39_INTERNAL_7f4c330e_4_k_cu_6856b019_27964cute7productE)
_ZN39_INTERNAL_7f4c330e_4_k_cu_6856b019_27964cute7productE:
	.zero		1
	.type		_ZN39_INTERNAL_7f4c330e_4_k_cu_6856b019_27964cuda3std3__45__cpo3endE,@object
	.size		_ZN39_INTERNAL_7f4c330e_4_k_cu_6856b019_27964cuda3std3__45__cpo3endE,(_ZN39_INTERNAL_7f4c330e_4_k_cu_6856b019_27964cuda3std3__419piecewise_constructE - _ZN39_INTERNAL_7f4c330e_4_k_cu_6856b019_27964cuda3std3__45__cpo3endE)
_ZN39_INTERNAL_7f4c330e_4_k_cu_6856b019_27964cuda3std3__45__cpo3endE:
	.zero		1
	.type		_ZN39_INTERNAL_7f4c330e_4_k_cu_6856b019_27964cuda3std3__419piecewise_constructE,@object
	.size		_ZN39_INTERNAL_7f4c330e_4_k_cu_6856b019_27964cuda3std3__419piecewise_constructE,(_ZN39_INTERNAL_7f4c330e_4_k_cu_6856b019_27964cuda3std3__45__cpo4cendE - _ZN39_INTERNAL_7f4c330e_4_k_cu_6856b019_27964cuda3std3__419piecewise_constructE)
_ZN39_INTERNAL_7f4c330e_4_k_cu_6856b019_27964cuda3std3__419piecewise_constructE:
	.zero		1
	.type		_ZN39_INTERNAL_7f4c330e_4_k_cu_6856b019_27964cuda3std3__45__cpo4cendE,@object
	.size		_ZN39_INTERNAL_7f4c330e_4_k_cu_6856b019_27964cuda3std3__45__cpo4cendE,(_ZN39_INTERNAL_7f4c330e_4_k_cu_6856b019_27964cuda3std6ranges3__45__cpo4swapE - _ZN39_INTERNAL_7f4c330e_4_k_cu_6856b019_27964cuda3std3__45__cpo4cendE)
_ZN39_INTERNAL_7f4c330e_4_k_cu_6856b019_27964cuda3std3__45__cpo4cendE:
	.zero		1
	.type		_ZN39_INTERNAL_7f4c330e_4_k_cu_6856b019_27964cuda3std6ranges3__45__cpo4swapE,@object
	.size		_ZN39_INTERNAL_7f4c330e_4_k_cu_6856b019_27964cuda3std6ranges3__45__cpo4swapE,(.L_7 - _ZN39_INTERNAL_7f4c330e_4_k_cu_6856b019_27964cuda3std6ranges3__45__cpo4swapE)
_ZN39_INTERNAL_7f4c330e_4_k_cu_6856b019_27964cuda3std6ranges3__45__cpo4swapE:
	.zero		1
.L_7:


//--------------------- .nv.constant0._ZN7cutlass13device_kernelINS_4gemm6kernel13GemmUniversalIN4cute5tupleIJiiiiEEENS1_10collective13CollectiveMmaINS1_40MainloopSm90TmaGmmaWarpSpecializedSparseILi21ENS5_IJNS4_1CILi2EEENSA_ILi1EEESC_EEENS1_32KernelTmaWarpSpecializedPingpongEEENS5_IJNSA_ILi64EEENSA_ILi128EEESG_EEEaNS5_IJNS4_6LayoutINS5_IJiNS5_IJSB_iEEEiEEENS5_IJlNS5_IJSC_SB_EEElEEEEENSJ_INS5_IJNS5_IJSG_iEEESP_iEEENS5_IJNS5_IJSG_NSA_ILi4096EEEEEENS5_IJSC_lEEElEEEEEEEEaNS5_IJlSC_lEEENS4_8TiledMMAINS4_8MMA_AtomIJNS4_4SM904GMMA6SPARSE28GMMA_64x128x64_S32S8S8_SS_TNILNS11_9SparseSelE0EEEEEENSJ_INS5_IJSC_SC_SC_EEENS5_IJNSA_ILi0EEES18_S18_EEEEENS5_IJNS4_10UnderscoreES1B_S1B_EEEEENS4_13SM90_TMA_LOADENS4_14ComposedLayoutINS4_7SwizzleILi1ELi4ELi3EEENS4_25smem_sparse_ptr_flag_bitsILi2ELi8EEENSJ_INS5_IJNS5_IJSC_NSA_ILi8EEEEEENS5_IJSB_NSA_ILi32EEEEEEEEENS5_IJNS5_IJS18_SG_EEESM_EEEEEEEvNS4_8identityENS4_23SM90_TMA_LOAD_MULTICASTENS1F_INS1G_ILi2ELi4ELi3EEENS4_18smem_ptr_flag_bitsILi8EEENSJ_INS5_IJS1K_SG_EEENS5_IJSG_SC_EEEEEEEvS1T_EENS_8epilogue10collective6detail29Sm90TmaWarpSpecializedAdapterINS24_15DefaultEpilogueIiNS5_IJSC_llEEES28_NS23_6thread17LinearCombinationIiLi1EiiLNS29_9ScaleType4KindE0ELNS_15FloatRoundStyleE2EiEENS1_15EpilogueDefaultEEEEEvvEEEEvNT_6ParamsE --------------------------
	.section	.nv.constant0._ZN7cutlass13device_kernelINS_4gemm6kernel13GemmUniversalIN4cute5tupleIJiiiiEEENS1_10collective13CollectiveMmaINS1_40MainloopSm90TmaGmmaWarpSpecializedSparseILi21ENS5_IJNS4_1CILi2EEENSA_ILi1EEESC_EEENS1_32KernelTmaWarpSpecializedPingpongEEENS5_IJNSA_ILi64EEENSA_ILi128EEESG_EEEaNS5_IJNS4_6LayoutINS5_IJiNS5_IJSB_iEEEiEEENS5_IJlNS5_IJSC_SB_EEElEEEEENSJ_INS5_IJNS5_IJSG_iEEESP_iEEENS5_IJNS5_IJSG_NSA_ILi4096EEEEEENS5_IJSC_lEEElEEEEEEEEaNS5_IJlSC_lEEENS4_8TiledMMAINS4_8MMA_AtomIJNS4_4SM904GMMA6SPARSE28GMMA_64x128x64_S32S8S8_SS_TNILNS11_9SparseSelE0EEEEEENSJ_INS5_IJSC_SC_SC_EEENS5_IJNSA_ILi0EEES18_S18_EEEEENS5_IJNS4_10UnderscoreES1B_S1B_EEEEENS4_13SM90_TMA_LOADENS4_14ComposedLayoutINS4_7SwizzleILi1ELi4ELi3EEENS4_25smem_sparse_ptr_flag_bitsILi2ELi8EEENSJ_INS5_IJNS5_IJSC_NSA_ILi8EEEEEENS5_IJSB_NSA_ILi32EEEEEEEEENS5_IJNS5_IJS18_SG_EEESM_EEEEEEEvNS4_8identityENS4_23SM90_TMA_LOAD_MULTICASTENS1F_INS1G_ILi2ELi4ELi3EEENS4_18smem_ptr_flag_bitsILi8EEENSJ_INS5_IJS1K_SG_EEENS5_IJSG_SC_EEEEEEEvS1T_EENS_8epilogue10collective6detail29Sm90TmaWarpSpecializedAdapterINS24_15DefaultEpilogueIiNS5_IJSC_llEEES28_NS23_6thread17LinearCombinationIiLi1EiiLNS29_9ScaleType4KindE0ELNS_15FloatRoundStyleE2EiEENS1_15EpilogueDefaultEEEEEvvEEEEvNT_6ParamsE,"a",@progbits
	.sectionflags	@""
	.align	4
.nv.constant0._ZN7cutlass13device_kernelINS_4gemm6kernel13GemmUniversalIN4cute5tupleIJiiiiEEENS1_10collective13CollectiveMmaINS1_40MainloopSm90TmaGmmaWarpSpecializedSparseILi21ENS5_IJNS4_1CILi2EEENSA_ILi1EEESC_EEENS1_32KernelTmaWarpSpecializedPingpongEEENS5_IJNSA_ILi64EEENSA_ILi128EEESG_EEEaNS5_IJNS4_6LayoutINS5_IJiNS5_IJSB_iEEEiEEENS5_IJlNS5_IJSC_SB_EEElEEEEENSJ_INS5_IJNS5_IJSG_iEEESP_iEEENS5_IJNS5_IJSG_NSA_ILi4096EEEEEENS5_IJSC_lEEElEEEEEEEEaNS5_IJlSC_lEEENS4_8TiledMMAINS4_8MMA_AtomIJNS4_4SM904GMMA6SPARSE28GMMA_64x128x64_S32S8S8_SS_TNILNS11_9SparseSelE0EEEEEENSJ_INS5_IJSC_SC_SC_EEENS5_IJNSA_ILi0EEES18_S18_EEEEENS5_IJNS4_10UnderscoreES1B_S1B_EEEEENS4_13SM90_TMA_LOADENS4_14ComposedLayoutINS4_7SwizzleILi1ELi4ELi3EEENS4_25smem_sparse_ptr_flag_bitsILi2ELi8EEENSJ_INS5_IJNS5_IJSC_NSA_ILi8EEEEEENS5_IJSB_NSA_ILi32EEEEEEEEENS5_IJNS5_IJS18_SG_EEESM_EEEEEEEvNS4_8identityENS4_23SM90_TMA_LOAD_MULTICASTENS1F_INS1G_ILi2ELi4ELi3EEENS4_18smem_ptr_flag_bitsILi8EEENSJ_INS5_IJS1K_SG_EEENS5_IJSG_SC_EEEEEEEvS1T_EENS_8epilogue10collective6detail29Sm90TmaWarpSpecializedAdapterINS24_15DefaultEpilogueIiNS5_IJSC_llEEES28_NS23_6thread17LinearCombinationIiLi1EiiLNS29_9ScaleType4KindE0ELNS_15FloatRoundStyleE2EiEENS1_15EpilogueDefaultEEEEEvvEEEEvNT_6ParamsE:
	.zero		1920


//--------------------- SYMBOLS --------------------------

	.type		.nv.reservedSmem.offset0,@object
	.size		.nv.reservedSmem.offset0,0x4
